	.target	sm_90a

	.elftype	@"ET_EXEC"


//--------------------- .note.nv.tkinfo           --------------------------
	.section	.note.nv.tkinfo,"",@"SHT_NOTE"
	.sectionflags	@"SHF_NOTE_NV_TKINFO"
	.tkinfo
        /*0018*/ 	.word	0x00000002
        /*0030*/ 	.string	""
        /*0030*/ 	.string	"ptxas"
        /*0030*/ 	.string	"Cuda compilation tools, release 13.0, V13.0.88"
        /*0030*/ 	.string	"Build cuda_13.0.r13.0/compiler.36424714_0"
        /*0030*/ 	.string	"-arch sm_90a -m 64 "



//--------------------- .note.nv.cuinfo           --------------------------
	.section	.note.nv.cuinfo,"",@"SHT_NOTE"
	.sectionflags	@"SHF_NOTE_NV_CUINFO"
        /*0018*/ 	.short	0x0002
        /*001a*/ 	.short	0x005a
        /*001c*/ 	.short	0x0082
	.zero		2


//--------------------- .nv.info                  --------------------------
	.section	.nv.info,"",@"SHT_CUDA_INFO"
	.align	4


	//----- nvinfo : EIATTR_REGCOUNT
	.align		4
        /*0000*/ 	.byte	0x04, 0x2f
        /*0002*/ 	.short	(.L_15 - .L_14)
	.align		4
.L_14:
        /*0004*/ 	.word	index@(_ZN7cutlass13device_kernelINS_4gemm6kernel13GemmUniversalIN4cute5tupleIJiiiiEEENS1_10collective13CollectiveMmaINS1_34MainloopSm90TmaGmmaWarpSpecializedILi14ENS5_IJNS4_1CILi2EEENSA_ILi1EEESC_EEENS1_35KernelTmaWarpSpecializedCooperativeEEENS5_IJNSA_ILi128EEESG_NSA_ILi32EEEEEENS_10bfloat16_tENS5_IJlSC_lEEESJ_SK_NS4_8TiledMMAINS4_8MMA_AtomIJNS4_4SM904GMMA28MMA_64x128x16_F32BF16BF16_SSILNSO_5MajorE0ELSQ_0ELNSO_7ScaleInE1ELSR_1EEEEEENS4_6LayoutISD_NS5_IJSC_NSA_ILi0EEESV_EEEEENS5_IJNS4_10UnderscoreESY_SY_EEEEENS4_13SM90_TMA_LOADENS4_14ComposedLayoutINS4_7SwizzleILi2ELi4ELi3EEENS4_18smem_ptr_flag_bitsILi16EEENSU_INS5_IJNSA_ILi8EEESH_EEENS5_IJSH_SC_EEEEEEEvNS4_8identityENS4_23SM90_TMA_LOAD_MULTICASTES1B_vS1C_EENS_8epilogue10collective6detail29Sm90TmaWarpSpecializedAdapterINS1G_15DefaultEpilogueISJ_SK_SK_NS1F_6thread17LinearCombinationISJ_Li1EffLNS1K_9ScaleType4KindE0ELNS_15FloatRoundStyleE2ESJ_EENS1_15EpilogueDefaultEEEEEvvEEEEvNT_6ParamsE)
        /*0008*/ 	.word	0x000000a8


	//----- nvinfo : EIATTR_FRAME_SIZE
	.align		4
.L_15:
        /*000c*/ 	.byte	0x04, 0x11
        /*000e*/ 	.short	(.L_17 - .L_16)
	.align		4
.L_16:
        /*0010*/ 	.word	index@(_ZN7cutlass13device_kernelINS_4gemm6kernel13GemmUniversalIN4cute5tupleIJiiiiEEENS1_10collective13CollectiveMmaINS1_34MainloopSm90TmaGmmaWarpSpecializedILi14ENS5_IJNS4_1CILi2EEENSA_ILi1EEESC_EEENS1_35KernelTmaWarpSpecializedCooperativeEEENS5_IJNSA_ILi128EEESG_NSA_ILi32EEEEEENS_10bfloat16_tENS5_IJlSC_lEEESJ_SK_NS4_8TiledMMAINS4_8MMA_AtomIJNS4_4SM904GMMA28MMA_64x128x16_F32BF16BF16_SSILNSO_5MajorE0ELSQ_0ELNSO_7ScaleInE1ELSR_1EEEEEENS4_6LayoutISD_NS5_IJSC_NSA_ILi0EEESV_EEEEENS5_IJNS4_10UnderscoreESY_SY_EEEEENS4_13SM90_TMA_LOADENS4_14ComposedLayoutINS4_7SwizzleILi2ELi4ELi3EEENS4_18smem_ptr_flag_bitsILi16EEENSU_INS5_IJNSA_ILi8EEESH_EEENS5_IJSH_SC_EEEEEEEvNS4_8identityENS4_23SM90_TMA_LOAD_MULTICASTES1B_vS1C_EENS_8epilogue10collective6detail29Sm90TmaWarpSpecializedAdapterINS1G_15DefaultEpilogueISJ_SK_SK_NS1F_6thread17LinearCombinationISJ_Li1EffLNS1K_9ScaleType4KindE0ELNS_15FloatRoundStyleE2ESJ_EENS1_15EpilogueDefaultEEEEEvvEEEEvNT_6ParamsE)
        /*0014*/ 	.word	0x00000000


	//----- nvinfo : EIATTR_MIN_STACK_SIZE
	.align		4
.L_17:
        /*0018*/ 	.byte	0x04, 0x12
        /*001a*/ 	.short	(.L_19 - .L_18)
	.align		4
.L_18:
        /*001c*/ 	.word	index@(_ZN7cutlass13device_kernelINS_4gemm6kernel13GemmUniversalIN4cute5tupleIJiiiiEEENS1_10collective13CollectiveMmaINS1_34MainloopSm90TmaGmmaWarpSpecializedILi14ENS5_IJNS4_1CILi2EEENSA_ILi1EEESC_EEENS1_35KernelTmaWarpSpecializedCooperativeEEENS5_IJNSA_ILi128EEESG_NSA_ILi32EEEEEENS_10bfloat16_tENS5_IJlSC_lEEESJ_SK_NS4_8TiledMMAINS4_8MMA_AtomIJNS4_4SM904GMMA28MMA_64x128x16_F32BF16BF16_SSILNSO_5MajorE0ELSQ_0ELNSO_7ScaleInE1ELSR_1EEEEEENS4_6LayoutISD_NS5_IJSC_NSA_ILi0EEESV_EEEEENS5_IJNS4_10UnderscoreESY_SY_EEEEENS4_13SM90_TMA_LOADENS4_14ComposedLayoutINS4_7SwizzleILi2ELi4ELi3EEENS4_18smem_ptr_flag_bitsILi16EEENSU_INS5_IJNSA_ILi8EEESH_EEENS5_IJSH_SC_EEEEEEEvNS4_8identityENS4_23SM90_TMA_LOAD_MULTICASTES1B_vS1C_EENS_8epilogue10collective6detail29Sm90TmaWarpSpecializedAdapterINS1G_15DefaultEpilogueISJ_SK_SK_NS1F_6thread17LinearCombinationISJ_Li1EffLNS1K_9ScaleType4KindE0ELNS_15FloatRoundStyleE2ESJ_EENS1_15EpilogueDefaultEEEEEvvEEEEvNT_6ParamsE)
        /*0020*/ 	.word	0x00000000
.L_19:


//--------------------- .nv.compat                --------------------------
	.section	.nv.compat,"",@"SHT_CUDA_COMPAT_INFO"
	.align	4
        /*0000*/ 	.byte	0x02, 0x09, 0x01, 0x00, 0x02, 0x02, 0x04, 0x00, 0x02, 0x05, 0x05, 0x00, 0x03, 0x07, 0x01, 0x01
        /*0010*/ 	.byte	0x02, 0x03, 0x01, 0x00, 0x02, 0x06, 0x01, 0x00, 0x04, 0x0b, 0x08, 0x00, 0x00, 0x00, 0x00, 0x00
        /*0020*/ 	.byte	0x00, 0x00, 0x00, 0x00


//--------------------- .nv.info._ZN7cutlass13device_kernelINS_4gemm6kernel13GemmUniversalIN4cute5tupleIJiiiiEEENS1_10collective13CollectiveMmaINS1_34MainloopSm90TmaGmmaWarpSpecializedILi14ENS5_IJNS4_1CILi2EEENSA_ILi1EEESC_EEENS1_35KernelTmaWarpSpecializedCooperativeEEENS5_IJNSA_ILi128EEESG_NSA_ILi32EEEEEENS_10bfloat16_tENS5_IJlSC_lEEESJ_SK_NS4_8TiledMMAINS4_8MMA_AtomIJNS4_4SM904GMMA28MMA_64x128x16_F32BF16BF16_SSILNSO_5MajorE0ELSQ_0ELNSO_7ScaleInE1ELSR_1EEEEEENS4_6LayoutISD_NS5_IJSC_NSA_ILi0EEESV_EEEEENS5_IJNS4_10UnderscoreESY_SY_EEEEENS4_13SM90_TMA_LOADENS4_14ComposedLayoutINS4_7SwizzleILi2ELi4ELi3EEENS4_18smem_ptr_flag_bitsILi16EEENSU_INS5_IJNSA_ILi8EEESH_EEENS5_IJSH_SC_EEEEEEEvNS4_8identityENS4_23SM90_TMA_LOAD_MULTICASTES1B_vS1C_EENS_8epilogue10collective6detail29Sm90TmaWarpSpecializedAdapterINS1G_15DefaultEpilogueISJ_SK_SK_NS1F_6thread17LinearCombinationISJ_Li1EffLNS1K_9ScaleType4KindE0ELNS_15FloatRoundStyleE2ESJ_EENS1_15EpilogueDefaultEEEEEvvEEEEvNT_6ParamsE --------------------------
	.section	.nv.info._ZN7cutlass13device_kernelINS_4gemm6kernel13GemmUniversalIN4cute5tupleIJiiiiEEENS1_10collective13CollectiveMmaINS1_34MainloopSm90TmaGmmaWarpSpecializedILi14ENS5_IJNS4_1CILi2EEENSA_ILi1EEESC_EEENS1_35KernelTmaWarpSpecializedCooperativeEEENS5_IJNSA_ILi128EEESG_NSA_ILi32EEEEEENS_10bfloat16_tENS5_IJlSC_lEEESJ_SK_NS4_8TiledMMAINS4_8MMA_AtomIJNS4_4SM904GMMA28MMA_64x128x16_F32BF16BF16_SSILNSO_5MajorE0ELSQ_0ELNSO_7ScaleInE1ELSR_1EEEEEENS4_6LayoutISD_NS5_IJSC_NSA_ILi0EEESV_EEEEENS5_IJNS4_10UnderscoreESY_SY_EEEEENS4_13SM90_TMA_LOADENS4_14ComposedLayoutINS4_7SwizzleILi2ELi4ELi3EEENS4_18smem_ptr_flag_bitsILi16EEENSU_INS5_IJNSA_ILi8EEESH_EEENS5_IJSH_SC_EEEEEEEvNS4_8identityENS4_23SM90_TMA_LOAD_MULTICASTES1B_vS1C_EENS_8epilogue10collective6detail29Sm90TmaWarpSpecializedAdapterINS1G_15DefaultEpilogueISJ_SK_SK_NS1F_6thread17LinearCombinationISJ_Li1EffLNS1K_9ScaleType4KindE0ELNS_15FloatRoundStyleE2ESJ_EENS1_15EpilogueDefaultEEEEEvvEEEEvNT_6ParamsE,"",@"SHT_CUDA_INFO"
	.sectionflags	@""
	.align	4


	//----- nvinfo : EIATTR_CUDA_API_VERSION
	.align		4
        /*0000*/ 	.byte	0x04, 0x37
        /*0002*/ 	.short	(.L_21 - .L_20)
.L_20:
        /*0004*/ 	.word	0x00000082


	//----- nvinfo : EIATTR_KPARAM_INFO
	.align		4
.L_21:
        /*0008*/ 	.byte	0x04, 0x17
        /*000a*/ 	.short	(.L_23 - .L_22)
.L_22:
        /*000c*/ 	.word	0x00000000
        /*0010*/ 	.short	0x0000
        /*0012*/ 	.short	0x0070
        /*0014*/ 	.byte	0x00, 0xf0, 0x01, 0x10


	//----- nvinfo : EIATTR_SPARSE_MMA_MASK
	.align		4
.L_23:
        /*0018*/ 	.byte	0x03, 0x50
        /*001a*/ 	.short	0x0000


	//----- nvinfo : EIATTR_MAXREG_COUNT
	.align		4
        /*001c*/ 	.byte	0x03, 0x1b
        /*001e*/ 	.short	0x00a8


	//----- nvinfo : EIATTR_NUM_BARRIERS
	.align		4
        /*0020*/ 	.byte	0x02, 0x4c
        /*0022*/ 	.byte	0x01
	.zero		1


	//----- nvinfo : EIATTR_EXTERNS
	.align		4
        /*0024*/ 	.byte	0x04, 0x0f
        /*0026*/ 	.short	(.L_25 - .L_24)


	//   ....[0]....
	.align		4
.L_24:
        /*0028*/ 	.word	index@(__assertfail)


	//----- nvinfo : EIATTR_MERCURY_ISA_VERSION
	.align		4
.L_25:
        /*002c*/ 	.byte	0x03, 0x5f
        /*002e*/ 	.short	0x0101


	//----- nvinfo : EIATTR_INT_WARP_WIDE_INSTR_OFFSETS
	.align		4
        /*0030*/ 	.byte	0x04, 0x31
        /*0032*/ 	.short	(.L_27 - .L_26)


	//   ....[0]....
.L_26:
        /*0034*/ 	.word	0x000005f0


	//   ....[1]....
        /*0038*/ 	.word	0x00000620


	//   ....[2]....
        /*003c*/ 	.word	0x000007e0


	//----- nvinfo : EIATTR_COOP_GROUP_MASK_REGIDS
	.align		4
.L_27:
        /*0040*/ 	.byte	0x04, 0x29
        /*0042*/ 	.short	(.L_29 - .L_28)


	//   ....[0]....
.L_28:
        /*0044*/ 	.word	0xffffffff


	//   ....[1]....
        /*0048*/ 	.word	0xffffffff


	//   ....[2]....
        /*004c*/ 	.word	0xffffffff


	//   ....[3]....
        /*0050*/ 	.word	0xffffffff


	//   ....[4]....
        /*0054*/ 	.word	0xffffffff


	//   ....[5]....
        /*0058*/ 	.word	0xffffffff


	//----- nvinfo : EIATTR_COOP_GROUP_INSTR_OFFSETS
	.align		4
.L_29:
        /*005c*/ 	.byte	0x04, 0x28
        /*005e*/ 	.short	(.L_31 - .L_30)


	//   ....[0]....
.L_30:
        /*0060*/ 	.word	0x00000060


	//   ....[1]....
        /*0064*/ 	.word	0x00000070


	//   ....[2]....
        /*0068*/ 	.word	0x00000130


	//   ....[3]....
        /*006c*/ 	.word	0x00000440


	//   ....[4]....
        /*0070*/ 	.word	0x00000960


	//   ....[5]....
        /*0074*/ 	.word	0x000013a0


	//----- nvinfo : EIATTR_REG_RECONFIG
	.align		4
.L_31:
        /*0078*/ 	.byte	0x01, 0x54
	.zero		2


	//----- nvinfo : EIATTR_SYSCALL_OFFSETS
	.align		4
        /*007c*/ 	.byte	0x04, 0x46
        /*007e*/ 	.short	(.L_33 - .L_32)


	//   ....[0]....
.L_32:
        /*0080*/ 	.word	0x00001560


	//----- nvinfo : EIATTR_MBARRIER_INSTR_OFFSETS
	.align		4
.L_33:
        /*0084*/ 	.byte	0x04, 0x39
        /*0086*/ 	.short	(.L_35 - .L_34)


	//   ....[0]....
.L_34:
        /*0088*/ 	.word	0x00000250
        /*008c*/ 	.word	0x000000ff
        /*0090*/ 	.word	0x00000000
        /*0094*/ 	.short	0x0100
        /*0096*/ 	.byte	0x08
	.zero		1


	//   ....[1]....
        /*0098*/ 	.word	0x00000260
        /*009c*/ 	.word	0x000000ff
        /*00a0*/ 	.word	0x00000070
        /*00a4*/ 	.short	0x0100
        /*00a6*/ 	.byte	0x08
	.zero		1


	//   ....[2]....
        /*00a8*/ 	.word	0x00000270
        /*00ac*/ 	.word	0x000000ff
        /*00b0*/ 	.word	0x00000008
        /*00b4*/ 	.short	0x0100
        /*00b6*/ 	.byte	0x08
	.zero		1


	//   ....[3]....
        /*00b8*/ 	.word	0x00000280
        /*00bc*/ 	.word	0x000000ff
        /*00c0*/ 	.word	0x00000078
        /*00c4*/ 	.short	0x0100
        /*00c6*/ 	.byte	0x08
	.zero		1


	//   ....[4]....
        /*00c8*/ 	.word	0x00000290
        /*00cc*/ 	.word	0x000000ff
        /*00d0*/ 	.word	0x00000010
        /*00d4*/ 	.short	0x0100
        /*00d6*/ 	.byte	0x08
	.zero		1


	//   ....[5]....
        /*00d8*/ 	.word	0x000002a0
        /*00dc*/ 	.word	0x000000ff
        /*00e0*/ 	.word	0x00000080
        /*00e4*/ 	.short	0x0100
        /*00e6*/ 	.byte	0x08
	.zero		1


	//   ....[6]....
        /*00e8*/ 	.word	0x000002b0
        /*00ec*/ 	.word	0x000000ff
        /*00f0*/ 	.word	0x00000018
        /*00f4*/ 	.short	0x0100
        /*00f6*/ 	.byte	0x08
	.zero		1


	//   ....[7]....
        /*00f8*/ 	.word	0x000002c0
        /*00fc*/ 	.word	0x000000ff
        /*0100*/ 	.word	0x00000088
        /*0104*/ 	.short	0x0100
        /*0106*/ 	.byte	0x08
	.zero		1


	//   ....[8]....
        /*0108*/ 	.word	0x000002d0
        /*010c*/ 	.word	0x000000ff
        /*0110*/ 	.word	0x00000020
        /*0114*/ 	.short	0x0100
        /*0116*/ 	.byte	0x08
	.zero		1


	//   ....[9]....
        /*0118*/ 	.word	0x000002e0
        /*011c*/ 	.word	0x000000ff
        /*0120*/ 	.word	0x00000090
        /*0124*/ 	.short	0x0100
        /*0126*/ 	.byte	0x08
	.zero		1


	//   ....[10]....
        /*0128*/ 	.word	0x000002f0
        /*012c*/ 	.word	0x000000ff
        /*0130*/ 	.word	0x00000028
        /*0134*/ 	.short	0x0100
        /*0136*/ 	.byte	0x08
	.zero		1


	//   ....[11]....
        /*0138*/ 	.word	0x00000300
        /*013c*/ 	.word	0x000000ff
        /*0140*/ 	.word	0x00000098
        /*0144*/ 	.short	0x0100
        /*0146*/ 	.byte	0x08
	.zero		1


	//   ....[12]....
        /*0148*/ 	.word	0x00000310
        /*014c*/ 	.word	0x000000ff
        /*0150*/ 	.word	0x00000030
        /*0154*/ 	.short	0x0100
        /*0156*/ 	.byte	0x08
	.zero		1


	//   ....[13]....
        /*0158*/ 	.word	0x00000320
        /*015c*/ 	.word	0x000000ff
        /*0160*/ 	.word	0x000000a0
        /*0164*/ 	.short	0x0100
        /*0166*/ 	.byte	0x08
	.zero		1


	//   ....[14]....
        /*0168*/ 	.word	0x00000330
        /*016c*/ 	.word	0x000000ff
        /*0170*/ 	.word	0x00000038
        /*0174*/ 	.short	0x0100
        /*0176*/ 	.byte	0x08
	.zero		1


	//   ....[15]....
        /*0178*/ 	.word	0x00000340
        /*017c*/ 	.word	0x000000ff
        /*0180*/ 	.word	0x000000a8
        /*0184*/ 	.short	0x0100
        /*0186*/ 	.byte	0x08
	.zero		1


	//   ....[16]....
        /*0188*/ 	.word	0x00000350
        /*018c*/ 	.word	0x000000ff
        /*0190*/ 	.word	0x00000040
        /*0194*/ 	.short	0x0100
        /*0196*/ 	.byte	0x08
	.zero		1


	//   ....[17]....
        /*0198*/ 	.word	0x00000360
        /*019c*/ 	.word	0x000000ff
        /*01a0*/ 	.word	0x000000b0
        /*01a4*/ 	.short	0x0100
        /*01a6*/ 	.byte	0x08
	.zero		1


	//   ....[18]....
        /*01a8*/ 	.word	0x00000370
        /*01ac*/ 	.word	0x000000ff
        /*01b0*/ 	.word	0x00000048
        /*01b4*/ 	.short	0x0100
        /*01b6*/ 	.byte	0x08
	.zero		1


	//   ....[19]....
        /*01b8*/ 	.word	0x00000380
        /*01bc*/ 	.word	0x000000ff
        /*01c0*/ 	.word	0x000000b8
        /*01c4*/ 	.short	0x0100
        /*01c6*/ 	.byte	0x08
	.zero		1


	//   ....[20]....
        /*01c8*/ 	.word	0x00000390
        /*01cc*/ 	.word	0x000000ff
        /*01d0*/ 	.word	0x00000050
        /*01d4*/ 	.short	0x0100
        /*01d6*/ 	.byte	0x08
	.zero		1


	//   ....[21]....
        /*01d8*/ 	.word	0x000003a0
        /*01dc*/ 	.word	0x000000ff
        /*01e0*/ 	.word	0x000000c0
        /*01e4*/ 	.short	0x0100
        /*01e6*/ 	.byte	0x08
	.zero		1


	//   ....[22]....
        /*01e8*/ 	.word	0x000003b0
        /*01ec*/ 	.word	0x000000ff
        /*01f0*/ 	.word	0x00000058
        /*01f4*/ 	.short	0x0100
        /*01f6*/ 	.byte	0x08
	.zero		1


	//   ....[23]....
        /*01f8*/ 	.word	0x000003c0
        /*01fc*/ 	.word	0x000000ff
        /*0200*/ 	.word	0x000000c8
        /*0204*/ 	.short	0x0100
        /*0206*/ 	.byte	0x08
	.zero		1


	//   ....[24]....
        /*0208*/ 	.word	0x000003d0
        /*020c*/ 	.word	0x000000ff
        /*0210*/ 	.word	0x00000060
        /*0214*/ 	.short	0x0100
        /*0216*/ 	.byte	0x08
	.zero		1


	//   ....[25]....
        /*0218*/ 	.word	0x000003e0
        /*021c*/ 	.word	0x000000ff
        /*0220*/ 	.word	0x000000d0
        /*0224*/ 	.short	0x0100
        /*0226*/ 	.byte	0x08
	.zero		1


	//   ....[26]....
        /*0228*/ 	.word	0x000003f0
        /*022c*/ 	.word	0x000000ff
        /*0230*/ 	.word	0x00000068
        /*0234*/ 	.short	0x0100
        /*0236*/ 	.byte	0x08
	.zero		1


	//   ....[27]....
        /*0238*/ 	.word	0x00000400
        /*023c*/ 	.word	0x000000ff
        /*0240*/ 	.word	0x000000d8
        /*0244*/ 	.short	0x0100
        /*0246*/ 	.byte	0x08
	.zero		1


	//   ....[28]....
        /*0248*/ 	.word	0x00000860
        /*024c*/ 	.word	0x000000ff
        /*0250*/ 	.word	0x000000f0
        /*0254*/ 	.short	0x0100
        /*0256*/ 	.byte	0x06
	.zero		1


	//   ....[29]....
        /*0258*/ 	.word	0x000008f0
        /*025c*/ 	.word	0x000000ff
        /*0260*/ 	.word	0x000000f8
        /*0264*/ 	.short	0x0100
        /*0266*/ 	.byte	0x06
	.zero		1


	//   ....[30]....
        /*0268*/ 	.word	0x00001620
        /*026c*/ 	.word	0x00000003
        /*0270*/ 	.word	0x00000000
        /*0274*/ 	.short	0x010a
        /*0276*/ 	.byte	0x3f
	.zero		1


	//   ....[31]....
        /*0278*/ 	.word	0x00001660
        /*027c*/ 	.word	0x00000003
        /*0280*/ 	.word	0x00000000
        /*0284*/ 	.short	0x010a
        /*0286*/ 	.byte	0x3f
	.zero		1


	//   ....[32]....
        /*0288*/ 	.word	0x00001930
        /*028c*/ 	.word	0x00000005
        /*0290*/ 	.word	0x00000000
        /*0294*/ 	.short	0x010a
        /*0296*/ 	.byte	0x3f
	.zero		1


	//   ....[33]....
        /*0298*/ 	.word	0x00001970
        /*029c*/ 	.word	0x00000005
        /*02a0*/ 	.word	0x00000000
        /*02a4*/ 	.short	0x010a
        /*02a6*/ 	.byte	0x3f
	.zero		1


	//   ....[34]....
        /*02a8*/ 	.word	0x00001ad0
        /*02ac*/ 	.word	0x00000004
        /*02b0*/ 	.word	0x00000000
        /*02b4*/ 	.short	0x0101
        /*02b6*/ 	.byte	0x3f
	.zero		1


	//   ....[35]....
        /*02b8*/ 	.word	0x00001d00
        /*02bc*/ 	.word	0x00000000
        /*02c0*/ 	.word	0x00000000
        /*02c4*/ 	.short	0x0101
        /*02c6*/ 	.byte	0x3f
	.zero		1


	//   ....[36]....
        /*02c8*/ 	.word	0x00007020
        /*02cc*/ 	.word	0x00000017
        /*02d0*/ 	.word	0x00000070
        /*02d4*/ 	.short	0x010a
        /*02d6*/ 	.byte	0x3f
	.zero		1


	//   ....[37]....
        /*02d8*/ 	.word	0x000073c0
        /*02dc*/ 	.word	0x00000003
        /*02e0*/ 	.word	0x000000f8
        /*02e4*/ 	.short	0x0101
        /*02e6*/ 	.byte	0x3f
	.zero		1


	//   ....[38]....
        /*02e8*/ 	.word	0x00007b00
        /*02ec*/ 	.word	0x00000007
        /*02f0*/ 	.word	0x00000000
        /*02f4*/ 	.short	0x010a
        /*02f6*/ 	.byte	0x3f
	.zero		1


	//   ....[39]....
        /*02f8*/ 	.word	0x00007b80
        /*02fc*/ 	.word	0x00000008
        /*0300*/ 	.word	0x00000000
        /*0304*/ 	.short	0x010a
        /*0306*/ 	.byte	0x3f
	.zero		1


	//   ....[40]....
        /*0308*/ 	.word	0x00007c10
        /*030c*/ 	.word	0x00000009
        /*0310*/ 	.word	0x00000000
        /*0314*/ 	.short	0x010a
        /*0316*/ 	.byte	0x3f
	.zero		1


	//   ....[41]....
        /*0318*/ 	.word	0x00007ca0
        /*031c*/ 	.word	0x00000008
        /*0320*/ 	.word	0x00000000
        /*0324*/ 	.short	0x010a
        /*0326*/ 	.byte	0x3f
	.zero		1


	//   ....[42]....
        /*0328*/ 	.word	0x00007d30
        /*032c*/ 	.word	0x00000009
        /*0330*/ 	.word	0x00000000
        /*0334*/ 	.short	0x010a
        /*0336*/ 	.byte	0x3f
	.zero		1


	//   ....[43]....
        /*0338*/ 	.word	0x00007dc0
        /*033c*/ 	.word	0x00000008
        /*0340*/ 	.word	0x00000000
        /*0344*/ 	.short	0x010a
        /*0346*/ 	.byte	0x3f
	.zero		1


	//   ....[44]....
        /*0348*/ 	.word	0x00007e50
        /*034c*/ 	.word	0x00000009
        /*0350*/ 	.word	0x00000000
        /*0354*/ 	.short	0x010a
        /*0356*/ 	.byte	0x3f
	.zero		1


	//   ....[45]....
        /*0358*/ 	.word	0x00007ee0
        /*035c*/ 	.word	0x00000008
        /*0360*/ 	.word	0x00000000
        /*0364*/ 	.short	0x010a
        /*0366*/ 	.byte	0x3f
	.zero		1


	//   ....[46]....
        /*0368*/ 	.word	0x00007f70
        /*036c*/ 	.word	0x00000009
        /*0370*/ 	.word	0x00000000
        /*0374*/ 	.short	0x010a
        /*0376*/ 	.byte	0x3f
	.zero		1


	//   ....[47]....
        /*0378*/ 	.word	0x00008000
        /*037c*/ 	.word	0x00000008
        /*0380*/ 	.word	0x00000000
        /*0384*/ 	.short	0x010a
        /*0386*/ 	.byte	0x3f
	.zero		1


	//   ....[48]....
        /*0388*/ 	.word	0x00008090
        /*038c*/ 	.word	0x00000009
        /*0390*/ 	.word	0x00000000
        /*0394*/ 	.short	0x010a
        /*0396*/ 	.byte	0x3f
	.zero		1


	//   ....[49]....
        /*0398*/ 	.word	0x00008120
        /*039c*/ 	.word	0x00000008
        /*03a0*/ 	.word	0x00000000
        /*03a4*/ 	.short	0x010a
        /*03a6*/ 	.byte	0x3f
	.zero		1


	//   ....[50]....
        /*03a8*/ 	.word	0x000081b0
        /*03ac*/ 	.word	0x0000000b
        /*03b0*/ 	.word	0x00000000
        /*03b4*/ 	.short	0x010a
        /*03b6*/ 	.byte	0x3f
	.zero		1


	//   ....[51]....
        /*03b8*/ 	.word	0x00008240
        /*03bc*/ 	.word	0x00000003
        /*03c0*/ 	.word	0x00000000
        /*03c4*/ 	.short	0x010a
        /*03c6*/ 	.byte	0x3f
	.zero		1


	//   ....[52]....
        /*03c8*/ 	.word	0x000082a0
        /*03cc*/ 	.word	0x00000003
        /*03d0*/ 	.word	0x00000000
        /*03d4*/ 	.short	0x010a
        /*03d6*/ 	.byte	0x3f
	.zero		1


	//   ....[53]....
        /*03d8*/ 	.word	0x000082f0
        /*03dc*/ 	.word	0x00000005
        /*03e0*/ 	.word	0x00000000
        /*03e4*/ 	.short	0x010a
        /*03e6*/ 	.byte	0x3f
	.zero		1


	//   ....[54]....
        /*03e8*/ 	.word	0x000083c0
        /*03ec*/ 	.word	0x00000017
        /*03f0*/ 	.word	0x00000070
        /*03f4*/ 	.short	0x010a
        /*03f6*/ 	.byte	0x3f
	.zero		1


	//   ....[55]....
        /*03f8*/ 	.word	0x00008490
        /*03fc*/ 	.word	0x00000007
        /*0400*/ 	.word	0x00000000
        /*0404*/ 	.short	0x010a
        /*0406*/ 	.byte	0x3f
	.zero		1


	//   ....[56]....
        /*0408*/ 	.word	0x000084e0
        /*040c*/ 	.word	0x00000008
        /*0410*/ 	.word	0x00000000
        /*0414*/ 	.short	0x010a
        /*0416*/ 	.byte	0x3f
	.zero		1


	//   ....[57]....
        /*0418*/ 	.word	0x00008530
        /*041c*/ 	.word	0x00000009
        /*0420*/ 	.word	0x00000000
        /*0424*/ 	.short	0x010a
        /*0426*/ 	.byte	0x3f
	.zero		1


	//   ....[58]....
        /*0428*/ 	.word	0x00008580
        /*042c*/ 	.word	0x00000008
        /*0430*/ 	.word	0x00000000
        /*0434*/ 	.short	0x010a
        /*0436*/ 	.byte	0x3f
	.zero		1


	//   ....[59]....
        /*0438*/ 	.word	0x000085d0
        /*043c*/ 	.word	0x00000009
        /*0440*/ 	.word	0x00000000
        /*0444*/ 	.short	0x010a
        /*0446*/ 	.byte	0x3f
	.zero		1


	//   ....[60]....
        /*0448*/ 	.word	0x00008620
        /*044c*/ 	.word	0x00000008
        /*0450*/ 	.word	0x00000000
        /*0454*/ 	.short	0x010a
        /*0456*/ 	.byte	0x3f
	.zero		1


	//   ....[61]....
        /*0458*/ 	.word	0x00008670
        /*045c*/ 	.word	0x00000009
        /*0460*/ 	.word	0x00000000
        /*0464*/ 	.short	0x010a
        /*0466*/ 	.byte	0x3f
	.zero		1


	//   ....[62]....
        /*0468*/ 	.word	0x000086c0
        /*046c*/ 	.word	0x00000008
        /*0470*/ 	.word	0x00000000
        /*0474*/ 	.short	0x010a
        /*0476*/ 	.byte	0x3f
	.zero		1


	//   ....[63]....
        /*0478*/ 	.word	0x00008710
        /*047c*/ 	.word	0x00000009
        /*0480*/ 	.word	0x00000000
        /*0484*/ 	.short	0x010a
        /*0486*/ 	.byte	0x3f
	.zero		1


	//   ....[64]....
        /*0488*/ 	.word	0x00008760
        /*048c*/ 	.word	0x00000008
        /*0490*/ 	.word	0x00000000
        /*0494*/ 	.short	0x010a
        /*0496*/ 	.byte	0x3f
	.zero		1


	//   ....[65]....
        /*0498*/ 	.word	0x000087b0
        /*049c*/ 	.word	0x00000009
        /*04a0*/ 	.word	0x00000000
        /*04a4*/ 	.short	0x010a
        /*04a6*/ 	.byte	0x3f
	.zero		1


	//   ....[66]....
        /*04a8*/ 	.word	0x00008800
        /*04ac*/ 	.word	0x00000008
        /*04b0*/ 	.word	0x00000000
        /*04b4*/ 	.short	0x010a
        /*04b6*/ 	.byte	0x3f
	.zero		1


	//   ....[67]....
        /*04b8*/ 	.word	0x00008850
        /*04bc*/ 	.word	0x0000000b
        /*04c0*/ 	.word	0x00000000
        /*04c4*/ 	.short	0x010a
        /*04c6*/ 	.byte	0x3f
	.zero		1


	//----- nvinfo : EIATTR_NUM_MBARRIERS
	.align		4
.L_35:
        /*04c8*/ 	.byte	0x03, 0x38
        /*04ca*/ 	.short	0x001e


	//----- nvinfo : EIATTR_EXIT_INSTR_OFFSETS
	.align		4
        /*04cc*/ 	.byte	0x04, 0x1c
        /*04ce*/ 	.short	(.L_37 - .L_36)


	//   ....[0]....
.L_36:
        /*04d0*/ 	.word	0x00000ac0


	//   ....[1]....
        /*04d4*/ 	.word	0x000012d0


	//   ....[2]....
        /*04d8*/ 	.word	0x00006730


	//   ....[3]....
        /*04dc*/ 	.word	0x00006c90


	//   ....[4]....
        /*04e0*/ 	.word	0x00008290


	//----- nvinfo : EIATTR_MAX_THREADS
	.align		4
.L_37:
        /*04e4*/ 	.byte	0x04, 0x05
        /*04e6*/ 	.short	(.L_39 - .L_38)
.L_38:
        /*04e8*/ 	.word	0x00000180
        /*04ec*/ 	.word	0x00000001
        /*04f0*/ 	.word	0x00000001


	//----- nvinfo : EIATTR_CRS_STACK_SIZE
	.align		4
.L_39:
        /*04f4*/ 	.byte	0x04, 0x1e
        /*04f6*/ 	.short	(.L_41 - .L_40)
.L_40:
        /*04f8*/ 	.word	0x00000000


	//----- nvinfo : EIATTR_CBANK_PARAM_SIZE
	.align		4
.L_41:
        /*04fc*/ 	.byte	0x03, 0x19
        /*04fe*/ 	.short	0x0470


	//----- nvinfo : EIATTR_PARAM_CBANK
	.align		4
        /*0500*/ 	.byte	0x04, 0x0a
        /*0502*/ 	.short	(.L_43 - .L_42)
	.align		4
.L_42:
        /*0504*/ 	.word	index@(.nv.constant0._ZN7cutlass13device_kernelINS_4gemm6kernel13GemmUniversalIN4cute5tupleIJiiiiEEENS1_10collective13CollectiveMmaINS1_34MainloopSm90TmaGmmaWarpSpecializedILi14ENS5_IJNS4_1CILi2EEENSA_ILi1EEESC_EEENS1_35KernelTmaWarpSpecializedCooperativeEEENS5_IJNSA_ILi128EEESG_NSA_ILi32EEEEEENS_10bfloat16_tENS5_IJlSC_lEEESJ_SK_NS4_8TiledMMAINS4_8MMA_AtomIJNS4_4SM904GMMA28MMA_64x128x16_F32BF16BF16_SSILNSO_5MajorE0ELSQ_0ELNSO_7ScaleInE1ELSR_1EEEEEENS4_6LayoutISD_NS5_IJSC_NSA_ILi0EEESV_EEEEENS5_IJNS4_10UnderscoreESY_SY_EEEEENS4_13SM90_TMA_LOADENS4_14ComposedLayoutINS4_7SwizzleILi2ELi4ELi3EEENS4_18smem_ptr_flag_bitsILi16EEENSU_INS5_IJNSA_ILi8EEESH_EEENS5_IJSH_SC_EEEEEEEvNS4_8identityENS4_23SM90_TMA_LOAD_MULTICASTES1B_vS1C_EENS_8epilogue10collective6detail29Sm90TmaWarpSpecializedAdapterINS1G_15DefaultEpilogueISJ_SK_SK_NS1F_6thread17LinearCombinationISJ_Li1EffLNS1K_9ScaleType4KindE0ELNS_15FloatRoundStyleE2ESJ_EENS1_15EpilogueDefaultEEEEEvvEEEEvNT_6ParamsE)
        /*0508*/ 	.short	0x0210
        /*050a*/ 	.short	0x0470


	//----- nvinfo : EIATTR_SW_WAR
	.align		4
.L_43:
        /*050c*/ 	.byte	0x04, 0x36
        /*050e*/ 	.short	(.L_45 - .L_44)
.L_44:
        /*0510*/ 	.word	0x00000008
.L_45:


//--------------------- .nv.callgraph             --------------------------
	.section	.nv.callgraph,"",@"SHT_CUDA_CALLGRAPH"
	.align	4
	.sectionentsize	8
	.align		4
        /*0000*/ 	.word	0x00000000
	.align		4
        /*0004*/ 	.word	0xffffffff
	.align		4
        /*0008*/ 	.word	index@(_ZN7cutlass13device_kernelINS_4gemm6kernel13GemmUniversalIN4cute5tupleIJiiiiEEENS1_10collective13CollectiveMmaINS1_34MainloopSm90TmaGmmaWarpSpecializedILi14ENS5_IJNS4_1CILi2EEENSA_ILi1EEESC_EEENS1_35KernelTmaWarpSpecializedCooperativeEEENS5_IJNSA_ILi128EEESG_NSA_ILi32EEEEEENS_10bfloat16_tENS5_IJlSC_lEEESJ_SK_NS4_8TiledMMAINS4_8MMA_AtomIJNS4_4SM904GMMA28MMA_64x128x16_F32BF16BF16_SSILNSO_5MajorE0ELSQ_0ELNSO_7ScaleInE1ELSR_1EEEEEENS4_6LayoutISD_NS5_IJSC_NSA_ILi0EEESV_EEEEENS5_IJNS4_10UnderscoreESY_SY_EEEEENS4_13SM90_TMA_LOADENS4_14ComposedLayoutINS4_7SwizzleILi2ELi4ELi3EEENS4_18smem_ptr_flag_bitsILi16EEENSU_INS5_IJNSA_ILi8EEESH_EEENS5_IJSH_SC_EEEEEEEvNS4_8identityENS4_23SM90_TMA_LOAD_MULTICASTES1B_vS1C_EENS_8epilogue10collective6detail29Sm90TmaWarpSpecializedAdapterINS1G_15DefaultEpilogueISJ_SK_SK_NS1F_6thread17LinearCombinationISJ_Li1EffLNS1K_9ScaleType4KindE0ELNS_15FloatRoundStyleE2ESJ_EENS1_15EpilogueDefaultEEEEEvvEEEEvNT_6ParamsE)
	.align		4
        /*000c*/ 	.word	index@(__assertfail)
	.align		4
        /*0010*/ 	.word	0x00000000
	.align		4
        /*0014*/ 	.word	0xfffffffe
	.align		4
        /*0018*/ 	.word	0x00000000
	.align		4
        /*001c*/ 	.word	0xfffffffd
	.align		4
        /*0020*/ 	.word	0x00000000
	.align		4
        /*0024*/ 	.word	0xfffffffc


//--------------------- .nv.constant4             --------------------------
	.section	.nv.constant4,"a",@progbits
	.align	8
	.align		8
.nv.constant4:
        /*0000*/ 	.dword	__assertfail
	.align		8
        /*0008*/ 	.dword	__unnamed_1
	.align		8
        /*0010*/ 	.dword	_ZN40_INTERNAL_59d249cc_4_k_cu_4b83af03_178594cuda3std3__45__cpo5beginE
	.align		8
        /*0018*/ 	.dword	_ZN40_INTERNAL_59d249cc_4_k_cu_4b83af03_178594cuda3std3__45__cpo3endE
	.align		8
        /*0020*/ 	.dword	_ZN40_INTERNAL_59d249cc_4_k_cu_4b83af03_178594cuda3std3__45__cpo6cbeginE
	.align		8
        /*0028*/ 	.dword	_ZN40_INTERNAL_59d249cc_4_k_cu_4b83af03_178594cuda3std3__45__cpo4cendE
	.align		8
        /*0030*/ 	.dword	_ZN40_INTERNAL_59d249cc_4_k_cu_4b83af03_178594cuda3std3__442_GLOBAL__N__59d249cc_4_k_cu_4b83af03_178596ignoreE
	.align		8
        /*0038*/ 	.dword	_ZN40_INTERNAL_59d249cc_4_k_cu_4b83af03_178594cuda3std3__419piecewise_constructE
	.align		8
        /*0040*/ 	.dword	_ZN40_INTERNAL_59d249cc_4_k_cu_4b83af03_178594cuda3std3__48in_placeE
	.align		8
        /*0048*/ 	.dword	_ZN40_INTERNAL_59d249cc_4_k_cu_4b83af03_178594cuda3std6ranges3__45__cpo4swapE
	.align		8
        /*0050*/ 	.dword	_ZN40_INTERNAL_59d249cc_4_k_cu_4b83af03_178594cuda3std6ranges3__45__cpo9iter_moveE
	.align		8
        /*0058*/ 	.dword	_ZN40_INTERNAL_59d249cc_4_k_cu_4b83af03_178594cute7productE
	.align		8
        /*0060*/ 	.dword	_ZN40_INTERNAL_59d249cc_4_k_cu_4b83af03_178594cute1_E
	.align		8
        /*0068*/ 	.dword	$str$22
	.align		8
        /*0070*/ 	.dword	$str$23


//--------------------- .text._ZN7cutlass13device_kernelINS_4gemm6kernel13GemmUniversalIN4cute5tupleIJiiiiEEENS1_10collective13CollectiveMmaINS1_34MainloopSm90TmaGmmaWarpSpecializedILi14ENS5_IJNS4_1CILi2EEENSA_ILi1EEESC_EEENS1_35KernelTmaWarpSpecializedCooperativeEEENS5_IJNSA_ILi128EEESG_NSA_ILi32EEEEEENS_10bfloat16_tENS5_IJlSC_lEEESJ_SK_NS4_8TiledMMAINS4_8MMA_AtomIJNS4_4SM904GMMA28MMA_64x128x16_F32BF16BF16_SSILNSO_5MajorE0ELSQ_0ELNSO_7ScaleInE1ELSR_1EEEEEENS4_6LayoutISD_NS5_IJSC_NSA_ILi0EEESV_EEEEENS5_IJNS4_10UnderscoreESY_SY_EEEEENS4_13SM90_TMA_LOADENS4_14ComposedLayoutINS4_7SwizzleILi2ELi4ELi3EEENS4_18smem_ptr_flag_bitsILi16EEENSU_INS5_IJNSA_ILi8EEESH_EEENS5_IJSH_SC_EEEEEEEvNS4_8identityENS4_23SM90_TMA_LOAD_MULTICASTES1B_vS1C_EENS_8epilogue10collective6detail29Sm90TmaWarpSpecializedAdapterINS1G_15DefaultEpilogueISJ_SK_SK_NS1F_6thread17LinearCombinationISJ_Li1EffLNS1K_9ScaleType4KindE0ELNS_15FloatRoundStyleE2ESJ_EENS1_15EpilogueDefaultEEEEEvvEEEEvNT_6ParamsE --------------------------
	.section	.text._ZN7cutlass13device_kernelINS_4gemm6kernel13GemmUniversalIN4cute5tupleIJiiiiEEENS1_10collective13CollectiveMmaINS1_34MainloopSm90TmaGmmaWarpSpecializedILi14ENS5_IJNS4_1CILi2EEENSA_ILi1EEESC_EEENS1_35KernelTmaWarpSpecializedCooperativeEEENS5_IJNSA_ILi128EEESG_NSA_ILi32EEEEEENS_10bfloat16_tENS5_IJlSC_lEEESJ_SK_NS4_8TiledMMAINS4_8MMA_AtomIJNS4_4SM904GMMA28MMA_64x128x16_F32BF16BF16_SSILNSO_5MajorE0ELSQ_0ELNSO_7ScaleInE1ELSR_1EEEEEENS4_6LayoutISD_NS5_IJSC_NSA_ILi0EEESV_EEEEENS5_IJNS4_10UnderscoreESY_SY_EEEEENS4_13SM90_TMA_LOADENS4_14ComposedLayoutINS4_7SwizzleILi2ELi4ELi3EEENS4_18smem_ptr_flag_bitsILi16EEENSU_INS5_IJNSA_ILi8EEESH_EEENS5_IJSH_SC_EEEEEEEvNS4_8identityENS4_23SM90_TMA_LOAD_MULTICASTES1B_vS1C_EENS_8epilogue10collective6detail29Sm90TmaWarpSpecializedAdapterINS1G_15DefaultEpilogueISJ_SK_SK_NS1F_6thread17LinearCombinationISJ_Li1EffLNS1K_9ScaleType4KindE0ELNS_15FloatRoundStyleE2ESJ_EENS1_15EpilogueDefaultEEEEEvvEEEEvNT_6ParamsE,"ax",@progbits
	.align	128
.text._ZN7cutlass13device_kernelINS_4gemm6kernel13GemmUniversalIN4cute5tupleIJiiiiEEENS1_10collective13CollectiveMmaINS1_34MainloopSm90TmaGmmaWarpSpecializedILi14ENS5_IJNS4_1CILi2EEENSA_ILi1EEESC_EEENS1_35KernelTmaWarpSpecializedCooperativeEEENS5_IJNSA_ILi128EEESG_NSA_ILi32EEEEEENS_10bfloat16_tENS5_IJlSC_lEEESJ_SK_NS4_8TiledMMAINS4_8MMA_AtomIJNS4_4SM904GMMA28MMA_64x128x16_F32BF16BF16_SSILNSO_5MajorE0ELSQ_0ELNSO_7ScaleInE1ELSR_1EEEEEENS4_6LayoutISD_NS5_IJSC_NSA_ILi0EEESV_EEEEENS5_IJNS4_10UnderscoreESY_SY_EEEEENS4_13SM90_TMA_LOADENS4_14ComposedLayoutINS4_7SwizzleILi2ELi4ELi3EEENS4_18smem_ptr_flag_bitsILi16EEENSU_INS5_IJNSA_ILi8EEESH_EEENS5_IJSH_SC_EEEEEEEvNS4_8identityENS4_23SM90_TMA_LOAD_MULTICASTES1B_vS1C_EENS_8epilogue10collective6detail29Sm90TmaWarpSpecializedAdapterINS1G_15DefaultEpilogueISJ_SK_SK_NS1F_6thread17LinearCombinationISJ_Li1EffLNS1K_9ScaleType4KindE0ELNS_15FloatRoundStyleE2ESJ_EENS1_15EpilogueDefaultEEEEEvvEEEEvNT_6ParamsE:
        .type           _ZN7cutlass13device_kernelINS_4gemm6kernel13GemmUniversalIN4cute5tupleIJiiiiEEENS1_10collective13CollectiveMmaINS1_34MainloopSm90TmaGmmaWarpSpecializedILi14ENS5_IJNS4_1CILi2EEENSA_ILi1EEESC_EEENS1_35KernelTmaWarpSpecializedCooperativeEEENS5_IJNSA_ILi128EEESG_NSA_ILi32EEEEEENS_10bfloat16_tENS5_IJlSC_lEEESJ_SK_NS4_8TiledMMAINS4_8MMA_AtomIJNS4_4SM904GMMA28MMA_64x128x16_F32BF16BF16_SSILNSO_5MajorE0ELSQ_0ELNSO_7ScaleInE1ELSR_1EEEEEENS4_6LayoutISD_NS5_IJSC_NSA_ILi0EEESV_EEEEENS5_IJNS4_10UnderscoreESY_SY_EEEEENS4_13SM90_TMA_LOADENS4_14ComposedLayoutINS4_7SwizzleILi2ELi4ELi3EEENS4_18smem_ptr_flag_bitsILi16EEENSU_INS5_IJNSA_ILi8EEESH_EEENS5_IJSH_SC_EEEEEEEvNS4_8identityENS4_23SM90_TMA_LOAD_MULTICASTES1B_vS1C_EENS_8epilogue10collective6detail29Sm90TmaWarpSpecializedAdapterINS1G_15DefaultEpilogueISJ_SK_SK_NS1F_6thread17LinearCombinationISJ_Li1EffLNS1K_9ScaleType4KindE0ELNS_15FloatRoundStyleE2ESJ_EENS1_15EpilogueDefaultEEEEEvvEEEEvNT_6ParamsE,@function
        .size           _ZN7cutlass13device_kernelINS_4gemm6kernel13GemmUniversalIN4cute5tupleIJiiiiEEENS1_10collective13CollectiveMmaINS1_34MainloopSm90TmaGmmaWarpSpecializedILi14ENS5_IJNS4_1CILi2EEENSA_ILi1EEESC_EEENS1_35KernelTmaWarpSpecializedCooperativeEEENS5_IJNSA_ILi128EEESG_NSA_ILi32EEEEEENS_10bfloat16_tENS5_IJlSC_lEEESJ_SK_NS4_8TiledMMAINS4_8MMA_AtomIJNS4_4SM904GMMA28MMA_64x128x16_F32BF16BF16_SSILNSO_5MajorE0ELSQ_0ELNSO_7ScaleInE1ELSR_1EEEEEENS4_6LayoutISD_NS5_IJSC_NSA_ILi0EEESV_EEEEENS5_IJNS4_10UnderscoreESY_SY_EEEEENS4_13SM90_TMA_LOADENS4_14ComposedLayoutINS4_7SwizzleILi2ELi4ELi3EEENS4_18smem_ptr_flag_bitsILi16EEENSU_INS5_IJNSA_ILi8EEESH_EEENS5_IJSH_SC_EEEEEEEvNS4_8identityENS4_23SM90_TMA_LOAD_MULTICASTES1B_vS1C_EENS_8epilogue10collective6detail29Sm90TmaWarpSpecializedAdapterINS1G_15DefaultEpilogueISJ_SK_SK_NS1F_6thread17LinearCombinationISJ_Li1EffLNS1K_9ScaleType4KindE0ELNS_15FloatRoundStyleE2ESJ_EENS1_15EpilogueDefaultEEEEEvvEEEEvNT_6ParamsE,(.L_x_220 - _ZN7cutlass13device_kernelINS_4gemm6kernel13GemmUniversalIN4cute5tupleIJiiiiEEENS1_10collective13CollectiveMmaINS1_34MainloopSm90TmaGmmaWarpSpecializedILi14ENS5_IJNS4_1CILi2EEENSA_ILi1EEESC_EEENS1_35KernelTmaWarpSpecializedCooperativeEEENS5_IJNSA_ILi128EEESG_NSA_ILi32EEEEEENS_10bfloat16_tENS5_IJlSC_lEEESJ_SK_NS4_8TiledMMAINS4_8MMA_AtomIJNS4_4SM904GMMA28MMA_64x128x16_F32BF16BF16_SSILNSO_5MajorE0ELSQ_0ELNSO_7ScaleInE1ELSR_1EEEEEENS4_6LayoutISD_NS5_IJSC_NSA_ILi0EEESV_EEEEENS5_IJNS4_10UnderscoreESY_SY_EEEEENS4_13SM90_TMA_LOADENS4_14ComposedLayoutINS4_7SwizzleILi2ELi4ELi3EEENS4_18smem_ptr_flag_bitsILi16EEENSU_INS5_IJNSA_ILi8EEESH_EEENS5_IJSH_SC_EEEEEEEvNS4_8identityENS4_23SM90_TMA_LOAD_MULTICASTES1B_vS1C_EENS_8epilogue10collective6detail29Sm90TmaWarpSpecializedAdapterINS1G_15DefaultEpilogueISJ_SK_SK_NS1F_6thread17LinearCombinationISJ_Li1EffLNS1K_9ScaleType4KindE0ELNS_15FloatRoundStyleE2ESJ_EENS1_15EpilogueDefaultEEEEEvvEEEEvNT_6ParamsE)
        .other          _ZN7cutlass13device_kernelINS_4gemm6kernel13GemmUniversalIN4cute5tupleIJiiiiEEENS1_10collective13CollectiveMmaINS1_34MainloopSm90TmaGmmaWarpSpecializedILi14ENS5_IJNS4_1CILi2EEENSA_ILi1EEESC_EEENS1_35KernelTmaWarpSpecializedCooperativeEEENS5_IJNSA_ILi128EEESG_NSA_ILi32EEEEEENS_10bfloat16_tENS5_IJlSC_lEEESJ_SK_NS4_8TiledMMAINS4_8MMA_AtomIJNS4_4SM904GMMA28MMA_64x128x16_F32BF16BF16_SSILNSO_5MajorE0ELSQ_0ELNSO_7ScaleInE1ELSR_1EEEEEENS4_6LayoutISD_NS5_IJSC_NSA_ILi0EEESV_EEEEENS5_IJNS4_10UnderscoreESY_SY_EEEEENS4_13SM90_TMA_LOADENS4_14ComposedLayoutINS4_7SwizzleILi2ELi4ELi3EEENS4_18smem_ptr_flag_bitsILi16EEENSU_INS5_IJNSA_ILi8EEESH_EEENS5_IJSH_SC_EEEEEEEvNS4_8identityENS4_23SM90_TMA_LOAD_MULTICASTES1B_vS1C_EENS_8epilogue10collective6detail29Sm90TmaWarpSpecializedAdapterINS1G_15DefaultEpilogueISJ_SK_SK_NS1F_6thread17LinearCombinationISJ_Li1EffLNS1K_9ScaleType4KindE0ELNS_15FloatRoundStyleE2ESJ_EENS1_15EpilogueDefaultEEEEEvvEEEEvNT_6ParamsE,@"STO_CUDA_ENTRY STV_DEFAULT"
_ZN7cutlass13device_kernelINS_4gemm6kernel13GemmUniversalIN4cute5tupleIJiiiiEEENS1_10collective13CollectiveMmaINS1_34MainloopSm90TmaGmmaWarpSpecializedILi14ENS5_IJNS4_1CILi2EEENSA_ILi1EEESC_EEENS1_35KernelTmaWarpSpecializedCooperativeEEENS5_IJNSA_ILi128EEESG_NSA_ILi32EEEEEENS_10bfloat16_tENS5_IJlSC_lEEESJ_SK_NS4_8TiledMMAINS4_8MMA_AtomIJNS4_4SM904GMMA28MMA_64x128x16_F32BF16BF16_SSILNSO_5MajorE0ELSQ_0ELNSO_7ScaleInE1ELSR_1EEEEEENS4_6LayoutISD_NS5_IJSC_NSA_ILi0EEESV_EEEEENS5_IJNS4_10UnderscoreESY_SY_EEEEENS4_13SM90_TMA_LOADENS4_14ComposedLayoutINS4_7SwizzleILi2ELi4ELi3EEENS4_18smem_ptr_flag_bitsILi16EEENSU_INS5_IJNSA_ILi8EEESH_EEENS5_IJSH_SC_EEEEEEEvNS4_8identityENS4_23SM90_TMA_LOAD_MULTICASTES1B_vS1C_EENS_8epilogue10collective6detail29Sm90TmaWarpSpecializedAdapterINS1G_15DefaultEpilogueISJ_SK_SK_NS1F_6thread17LinearCombinationISJ_Li1EffLNS1K_9ScaleType4KindE0ELNS_15FloatRoundStyleE2ESJ_EENS1_15EpilogueDefaultEEEEEvvEEEEvNT_6ParamsE:
[----:B------:R-:W0:Y:S01]  /*0000*/  LDC R1, c[0x0][0x28] ;  /* 0x00000a00ff017b82 */ /* 0x000e220000000800 */
[----:B------:R-:W1:Y:S01]  /*0010*/  S2R R18, SR_TID.X ;  /* 0x0000000000127919 */ /* 0x000e620000002100 */
[----:B------:R-:W-:Y:S01]  /*0020*/  ELECT P0, URZ, PT ;  /* 0x00000000003f782f */ /* 0x000fe20003800000 */
[----:B------:R-:W-:Y:S01]  /*0030*/  BSSY B0, `(.L_x_0) ;  /* 0x000000f000007945 */ /* 0x000fe20003800000 */
[--C-:B-1----:R-:W-:Y:S02]  /*0040*/  SHF.R.U32.HI R0, RZ, 0x5, R18.reuse ;  /* 0x00000005ff007819 */ /* 0x102fe40000011612 */
[----:B------:R-:W-:-:S03]  /*0050*/  SHF.R.U32.HI R3, RZ, 0x7, R18 ;  /* 0x00000007ff037819 */ /* 0x000fc60000011612 */
[----:B------:R-:W1:Y:S04]  /*0060*/  SHFL.IDX PT, R2, R0, RZ, 0x1f ;  /* 0x00001fff00027589 */ /* 0x000e6800000e0000 */
[----:B------:R2:W3:Y:S01]  /*0070*/  SHFL.IDX PT, R5, R3, RZ, 0x1f ;  /* 0x00001fff03057589 */ /* 0x0004e200000e0000 */
[----:B-1----:R-:W-:-:S13]  /*0080*/  ISETP.NE.OR P0, PT, R2, RZ, !P0 ;  /* 0x000000ff0200720c */ /* 0x002fda0004705670 */
[----:B0-23--:R-:W-:Y:S05]  /*0090*/  @P0 BRA `(.L_x_1) ;  /* 0x0000000000200947 */ /* 0x00dfea0003800000 */
[----:B------:R-:W-:Y:S02]  /*00a0*/  ULDC.64 UR4, c[0x0][0x198] ;  /* 0x0000660000047ab9 */ /* 0x000fe40000000a00 */
[----:B------:R-:W-:Y:S02]  /*00b0*/  UIADD3 UR6, UP0, UR4, 0xf0, URZ ;  /* 0x000000f004067890 */ /* 0x000fe4000ff1e03f */
[----:B------:R-:W-:Y:S02]  /*00c0*/  UIADD3 UR4, UP1, UR4, 0x1f0, URZ ;  /* 0x000001f004047890 */ /* 0x000fe4000ff3e03f */
[----:B------:R-:W-:Y:S02]  /*00d0*/  UIADD3.X UR7, URZ, UR5, URZ, UP0, !UPT ;  /* 0x000000053f077290 */ /* 0x000fe400087fe43f */
[----:B------:R-:W-:-:S07]  /*00e0*/  UIADD3.X UR5, URZ, UR5, URZ, UP1, !UPT ;  /* 0x000000053f057290 */ /* 0x000fce0008ffe43f */
[----:B------:R0:W-:Y:S02]  /*00f0*/  UTMACCTL.PF [UR6] ;  /* 0x00000000060079b9 */ /* 0x0001e40008040000 */
[----:B------:R0:W-:Y:S02]  /*0100*/  UTMACCTL.PF [UR4] ;  /* 0x00000000040079b9 */ /* 0x0001e40008040000 */
[----:B0-----:R-:W-:Y:S01]  /*0110*/  NOP ;  /* 0x0000000000007918 */ /* 0x001fe20000000000 */
.L_x_1:
[----:B------:R-:W-:Y:S05]  /*0120*/  BSYNC B0 ;  /* 0x0000000000007941 */ /* 0x000fea0003800000 */
.L_x_0:
[----:B------:R-:W0:Y:S02]  /*0130*/  SHFL.IDX PT, R3, R0, RZ, 0x1f ;  /* 0x00001fff00037589 */ /* 0x000e2400000e0000 */
[----:B0-----:R-:W-:-:S13]  /*0140*/  ISETP.NE.AND P0, PT, R3, RZ, PT ;  /* 0x000000ff0300720c */ /* 0x001fda0003f05270 */
[----:B------:R-:W-:Y:S05]  /*0150*/  @P0 BRA `(.L_x_2) ;  /* 0x0000000000b40947 */ /* 0x000fea0003800000 */
[----:B------:R-:W-:Y:S01]  /*0160*/  ELECT P0, URZ, PT ;  /* 0x00000000003f782f */ /* 0x000fe20003800000 */
[----:B------:R-:W-:-:S12]  /*0170*/  BSSY B0, `(.L_x_2) ;  /* 0x000002b000007945 */ /* 0x000fd80003800000 */
[----:B------:R-:W-:Y:S05]  /*0180*/  @!P0 BRA `(.L_x_3) ;  /* 0x0000000000a48947 */ /* 0x000fea0003800000 */
[----:B------:R-:W0:Y:S01]  /*0190*/  S2UR UR8, SR_CgaCtaId ;  /* 0x00000000000879c3 */ /* 0x000e220000008800 */
[----:B------:R-:W-:Y:S01]  /*01a0*/  UMOV UR4, 0x400 ;  /* 0x0000040000047882 */ /* 0x000fe20000000000 */
[----:B------:R-:W-:Y:S01]  /*01b0*/  UMOV UR5, 0x1 ;  /* 0x0000000100057882 */ /* 0x000fe20000000000 */
[----:B------:R-:W-:Y:S02]  /*01c0*/  UMOV UR6, 0x4 ;  /* 0x0000000400067882 */ /* 0x000fe40000000000 */
[----:B------:R-:W-:-:S04]  /*01d0*/  UIADD3 UR6, -UR6, 0x100000, URZ ;  /* 0x0010000006067890 */ /* 0x000fc8000fffe13f */
[----:B------:R-:W-:Y:S02]  /*01e0*/  USHF.L.U32 UR7, UR6, 0xb, URZ ;  /* 0x0000000b06077899 */ /* 0x000fe4000800063f */
[----:B------:R-:W-:Y:S02]  /*01f0*/  USHF.L.U32 UR6, UR6, 0x1, URZ ;  /* 0x0000000106067899 */ /* 0x000fe4000800063f */
[----:B0-----:R-:W-:Y:S02]  /*0200*/  ULEA UR8, UR8, UR4, 0x18 ;  /* 0x0000000408087291 */ /* 0x001fe4000f8ec03f */
[----:B------:R-:W-:-:S04]  /*0210*/  UIADD3 UR4, -UR5, 0x100000, URZ ;  /* 0x0010000005047890 */ /* 0x000fc8000fffe13f */
[----:B------:R-:W-:Y:S02]  /*0220*/  USHF.L.U32 UR5, UR4, 0xb, URZ ;  /* 0x0000000b04057899 */ /* 0x000fe4000800063f */
[----:B------:R-:W-:Y:S01]  /*0230*/  USHF.L.U32 UR4, UR4, 0x1, URZ ;  /* 0x0000000104047899 */ /* 0x000fe2000800063f */
[----:B------:R-:W0:Y:S11]  /*0240*/  FENCE.VIEW.ASYNC.S ;  /* 0x00000000000073c6 */ /* 0x000e360000000000 */
[----:B0-----:R0:W1:Y:S01]  /*0250*/  SYNCS.EXCH.64 URZ, [UR8], UR4 ;  /* 0x00000004083f75b2 */ /* 0x0010620008000100 */
[----:B------:R0:W2:Y:S01]  /*0260*/  SYNCS.EXCH.64 URZ, [UR8+0x70], UR6 ;  /* 0x00007006083f75b2 */ /* 0x0000a20008000100 */
[----:B------:R0:W3:Y:S01]  /*0270*/  SYNCS.EXCH.64 URZ, [UR8+0x8], UR4 ;  /* 0x00000804083f75b2 */ /* 0x0000e20008000100 */
[----:B------:R0:W4:Y:S01]  /*0280*/  SYNCS.EXCH.64 URZ, [UR8+0x78], UR6 ;  /* 0x00007806083f75b2 */ /* 0x0001220008000100 */
[----:B------:R0:W0:Y:S01]  /*0290*/  SYNCS.EXCH.64 URZ, [UR8+0x10], UR4 ;  /* 0x00001004083f75b2 */ /* 0x0000220008000100 */
        /* <DEDUP_REMOVED lines=23> */
[----:B-1234-:R-:W-:Y:S01]  /*0410*/  NOP ;  /* 0x0000000000007918 */ /* 0x01efe20000000000 */
.L_x_3:
[----:B0-----:R-:W-:Y:S05]  /*0420*/  BSYNC B0 ;  /* 0x0000000000007941 */ /* 0x001fea0003800000 */
.L_x_2:
[----:B------:R-:W-:Y:S01]  /*0430*/  SHF.R.S32.HI R7, RZ, 0x1f, R18 ;  /* 0x0000001fff077819 */ /* 0x000fe20000011412 */
[----:B------:R-:W0:Y:S01]  /*0440*/  SHFL.IDX PT, R0, R0, RZ, 0x1f ;  /* 0x00001fff00007589 */ /* 0x000e2200000e0000 */
[----:B------:R-:W1:Y:S01]  /*0450*/  S2UR UR8, SR_CTAID.X ;  /* 0x00000000000879c3 */ /* 0x000e620000002500 */
[----:B------:R-:W-:Y:S02]  /*0460*/  ELECT P0, URZ, PT ;  /* 0x00000000003f782f */ /* 0x000fe40003800000 */
[----:B------:R-:W-:Y:S01]  /*0470*/  LEA.HI R7, R7, R18, RZ, 0x7 ;  /* 0x0000001207077211 */ /* 0x000fe200078f38ff */
[----:B------:R-:W2:Y:S01]  /*0480*/  S2R R4, SR_CTAID.Y ;  /* 0x0000000000047919 */ /* 0x000ea20000002600 */
[----:B------:R-:W-:Y:S01]  /*0490*/  SHF.R.S32.HI R8, RZ, 0x1f, R3 ;  /* 0x0000001fff087819 */ /* 0x000fe20000011403 */
[----:B------:R-:W-:Y:S01]  /*04a0*/  ULDC UR4, c[0x0][0x150] ;  /* 0x0000540000047ab9 */ /* 0x000fe20000000800 */
[----:B------:R-:W-:Y:S01]  /*04b0*/  LOP3.LUT R7, R7, 0xffffff80, RZ, 0xc0, !PT ;  /* 0xffffff8007077812 */ /* 0x000fe200078ec0ff */
[----:B------:R-:W-:Y:S01]  /*04c0*/  NOP ;  /* 0x0000000000007918 */ /* 0x000fe20000000000 */
[----:B------:R-:W-:Y:S01]  /*04d0*/  LEA.HI R8, R8, R3, RZ, 0x2 ;  /* 0x0000000308087211 */ /* 0x000fe200078f10ff */
[----:B------:R-:W3:Y:S01]  /*04e0*/  LDC R10, c[0x0][0x144] ;  /* 0x00005100ff0a7b82 */ /* 0x000ee20000000800 */
[----:B------:R-:W-:Y:S01]  /*04f0*/  NOP ;  /* 0x0000000000007918 */ /* 0x000fe20000000000 */
[----:B------:R-:W-:Y:S01]  /*0500*/  IMAD.IADD R6, R18, 0x1, -R7 ;  /* 0x0000000112067824 */ /* 0x000fe200078e0a07 */
[----:B------:R-:W-:Y:S01]  /*0510*/  LOP3.LUT R8, R8, 0x3ffffffc, RZ, 0xc0, !PT ;  /* 0x3ffffffc08087812 */ /* 0x000fe200078ec0ff */
[----:B------:R-:W-:Y:S01]  /*0520*/  IMAD.MOV.U32 R22, RZ, RZ, 0x1 ;  /* 0x00000001ff167424 */ /* 0x000fe200078e00ff */
[----:B------:R-:W-:-:S02]  /*0530*/  ISETP.NE.AND P3, PT, R5, RZ, PT ;  /* 0x000000ff0500720c */ /* 0x000fc40003f65270 */
[----:B------:R-:W-:Y:S01]  /*0540*/  SHF.R.S32.HI R7, RZ, 0x1f, R6 ;  /* 0x0000001fff077819 */ /* 0x000fe20000011406 */
[----:B------:R-:W-:Y:S01]  /*0550*/  IMAD.IADD R8, R3, 0x1, -R8 ;  /* 0x0000000103087824 */ /* 0x000fe200078e0a08 */
[----:B------:R-:W4:Y:S02]  /*0560*/  LDC R13, c[0x0][0x140] ;  /* 0x00005000ff0d7b82 */ /* 0x000f240000000800 */
[----:B------:R-:W-:Y:S02]  /*0570*/  LEA.HI R7, R7, R6, RZ, 0x3 ;  /* 0x0000000607077211 */ /* 0x000fe400078f18ff */
[----:B0-----:R-:W-:Y:S02]  /*0580*/  ISETP.NE.OR P0, PT, R0, RZ, !P0 ;  /* 0x000000ff0000720c */ /* 0x001fe40004705670 */
[--C-:B------:R-:W-:Y:S02]  /*0590*/  SHF.R.S32.HI R0, RZ, 0x3, R7.reuse ;  /* 0x00000003ff007819 */ /* 0x100fe40000011407 */
[----:B------:R-:W-:-:S02]  /*05a0*/  SHF.R.S32.HI R7, RZ, 0x1f, R7 ;  /* 0x0000001fff077819 */ /* 0x000fc40000011407 */
[----:B-1----:R-:W-:Y:S02]  /*05b0*/  I2FP.F32.U32 R9, UR8 ;  /* 0x0000000800097c45 */ /* 0x002fe40008201000 */
[----:B------:R-:W-:-:S03]  /*05c0*/  LEA.HI R7, R7, R0, RZ, 0x2 ;  /* 0x0000000007077211 */ /* 0x000fc600078f10ff */
[----:B------:R-:W-:Y:S01]  /*05d0*/  FMUL R9, R9, UR4 ;  /* 0x0000000409097c20 */ /* 0x000fe20008400000 */
[----:B------:R-:W-:Y:S01]  /*05e0*/  LOP3.LUT R7, R7, 0xfffffffc, RZ, 0xc0, !PT ;  /* 0xfffffffc07077812 */ /* 0x000fe200078ec0ff */
[----:B------:R-:W-:Y:S01]  /*05f0*/  VOTEU.ALL UP0, P0 ;  /* 0x00000000003f7886 */ /* 0x000fe20000000000 */
[----:B--2---:R-:W-:Y:S01]  /*0600*/  I2FP.F32.U32 R3, R4 ;  /* 0x0000000400037245 */ /* 0x004fe20000201000 */
[----:B------:R-:W-:Y:S01]  /*0610*/  ULDC UR4, c[0x0][0x154] ;  /* 0x0000550000047ab9 */ /* 0x000fe20000000800 */
[----:B------:R-:W-:Y:S01]  /*0620*/  VOTEU.ALL UP1, P0 ;  /* 0x00000000003f7886 */ /* 0x000fe20000020000 */
[----:B------:R-:W0:Y:S01]  /*0630*/  F2I.U32.TRUNC.NTZ R9, R9 ;  /* 0x0000000900097305 */ /* 0x000e22000020f000 */
[----:B------:R-:W-:Y:S01]  /*0640*/  IMAD.IADD R7, R0, 0x1, -R7 ;  /* 0x0000000100077824 */ /* 0x000fe200078e0a07 */
[----:B------:R-:W1:Y:S01]  /*0650*/  @!UP0 S2UR UR7, SR_CgaCtaId ;  /* 0x00000000000789c3 */ /* 0x000e620000008800 */
[----:B------:R-:W-:Y:S01]  /*0660*/  FMUL R12, R3, UR4 ;  /* 0x00000004030c7c20 */ /* 0x000fe20008400000 */
[----:B------:R-:W-:Y:S01]  /*0670*/  UMOV UR4, 0x20 ;  /* 0x0000002000047882 */ /* 0x000fe20000000000 */
[----:B------:R-:W-:Y:S01]  /*0680*/  IMAD R8, R8, 0x4, R7 ;  /* 0x0000000408087824 */ /* 0x000fe200078e0207 */
[----:B------:R-:W-:Y:S01]  /*0690*/  @!UP0 UMOV UR6, 0x400 ;  /* 0x0000040000068882 */ /* 0x000fe20000000000 */
[----:B------:R-:W-:-:S04]  /*06a0*/  @!UP0 UIADD3 UR4, -UR4, 0x100000, URZ ;  /* 0x0010000004048890 */ /* 0x000fc8000fffe13f */
[----:B------:R-:W-:Y:S02]  /*06b0*/  @!UP0 USHF.L.U32 UR5, UR4, 0xb, URZ ;  /* 0x0000000b04058899 */ /* 0x000fe4000800063f */
[----:B------:R-:W-:Y:S01]  /*06c0*/  @!UP0 USHF.L.U32 UR4, UR4, 0x1, URZ ;  /* 0x0000000104048899 */ /* 0x000fe2000800063f */
[----:B----4-:R-:W-:Y:S01]  /*06d0*/  ISETP.EQ.U32.AND P2, PT, R13, 0x1, PT ;  /* 0x000000010d00780c */ /* 0x010fe20003f42070 */
[----:B------:R-:W2:Y:S01]  /*06e0*/  F2I.U32.TRUNC.NTZ R12, R12 ;  /* 0x0000000c000c7305 */ /* 0x000ea2000020f000 */
[C---:B------:R-:W-:Y:S01]  /*06f0*/  LEA.HI R0, R8.reuse, R8, RZ, 0x1 ;  /* 0x0000000808007211 */ /* 0x040fe200078f08ff */
[----:B------:R-:W4:Y:S01]  /*0700*/  LDC R7, c[0x0][0x148] ;  /* 0x00005200ff077b82 */ /* 0x000f220000000800 */
[----:B------:R-:W-:Y:S02]  /*0710*/  IMAD.SHL.U32 R23, R8, 0x4, RZ ;  /* 0x0000000408177824 */ /* 0x000fe400078e00ff */
[----:B------:R-:W-:Y:S01]  /*0720*/  LOP3.LUT R11, R0, 0xfffffffe, RZ, 0xc0, !PT ;  /* 0xfffffffe000b7812 */ /* 0x000fe200078ec0ff */
[----:B0-----:R-:W-:Y:S01]  /*0730*/  IMAD.MOV R15, RZ, RZ, -R9 ;  /* 0x000000ffff0f7224 */ /* 0x001fe200078e0a09 */
[----:B------:R-:W-:-:S02]  /*0740*/  SHF.R.S32.HI R9, RZ, 0x1f, R2 ;  /* 0x0000001fff097819 */ /* 0x000fc40000011402 */
[----:B------:R-:W-:Y:S01]  /*0750*/  LOP3.LUT R23, R8, 0xc, R23, 0x78, !PT ;  /* 0x0000000c08177812 */ /* 0x000fe200078e7817 */
[----:B---3--:R-:W-:Y:S01]  /*0760*/  IMAD R3, R10, R15, UR8 ;  /* 0x000000080a037e24 */ /* 0x008fe2000f8e020f */
[----:B------:R-:W-:Y:S01]  /*0770*/  LEA.HI R9, R9, R2, RZ, 0x2 ;  /* 0x0000000209097211 */ /* 0x000fe200078f10ff */
[----:B------:R-:W-:-:S03]  /*0780*/  IMAD.IADD R0, R8, 0x1, -R11 ;  /* 0x0000000108007824 */ /* 0x000fc600078e0a0b */
[----:B------:R-:W-:Y:S01]  /*0790*/  LOP3.LUT R9, R9, 0xfffffffc, RZ, 0xc0, !PT ;  /* 0xfffffffc09097812 */ /* 0x000fe200078ec0ff */
[----:B--2---:R-:W-:Y:S01]  /*07a0*/  IMAD.MOV R24, RZ, RZ, -R12 ;  /* 0x000000ffff187224 */ /* 0x004fe200078e0a0c */
[----:B------:R-:W-:Y:S01]  /*07b0*/  ISETP.NE.AND P4, PT, R0, R3, PT ;  /* 0x000000030000720c */ /* 0x000fe20003f85270 */
[----:B-1----:R-:W-:Y:S02]  /*07c0*/  @!UP0 ULEA UR6, UR7, UR6, 0x18 ;  /* 0x0000000607068291 */ /* 0x002fe4000f8ec03f */
[----:B------:R-:W-:Y:S01]  /*07d0*/  IMAD.IADD R0, R2, 0x1, -R9 ;  /* 0x0000000102007824 */ /* 0x000fe200078e0a09 */
[----:B------:R-:W-:Y:S01]  /*07e0*/  VOTEU.ALL UP0, P0 ;  /* 0x00000000003f7886 */ /* 0x000fe20000000000 */
[----:B------:R-:W-:Y:S01]  /*07f0*/  LOP3.LUT P0, RZ, R6, 0x7, RZ, 0xc0, !PT ;  /* 0x0000000706ff7812 */ /* 0x000fe2000780c0ff */
[----:B------:R-:W-:Y:S02]  /*0800*/  VIADD R6, R5, 0xffffffff ;  /* 0xffffffff05067836 */ /* 0x000fe40000000000 */
[----:B------:R-:W-:Y:S01]  /*0810*/  ISETP.NE.AND P1, PT, R0, 0x3, PT ;  /* 0x000000030000780c */ /* 0x000fe20003f25270 */
[----:B----4-:R-:W-:Y:S01]  /*0820*/  IMAD R9, R7, R24, R4 ;  /* 0x0000001807097224 */ /* 0x010fe200078e0204 */
[----:B------:R-:W-:-:S02]  /*0830*/  ISETP.LT.U32.AND P0, PT, R23, 0x2, !P0 ;  /* 0x000000021700780c */ /* 0x000fc40004701070 */
[----:B------:R-:W-:Y:S01]  /*0840*/  ISETP.EQ.OR P1, PT, R0, RZ, !P1 ;  /* 0x000000ff0000720c */ /* 0x000fe20004f22670 */
[----:B------:R-:W0:Y:S02]  /*0850*/  FENCE.VIEW.ASYNC.S ;  /* 0x00000000000073c6 */ /* 0x000e240000000000 */
[----:B0-----:R0:W1:Y:S01]  /*0860*/  @!UP0 SYNCS.EXCH.64 URZ, [UR6+0xf0], UR4 ;  /* 0x0000f004063f85b2 */ /* 0x0010620008000100 */
[----:B------:R-:W-:Y:S02]  /*0870*/  @P4 LEA.HI R2, R23, R23, RZ, 0x1 ;  /* 0x0000001717024211 */ /* 0x000fe400078f08ff */
[----:B------:R-:W-:Y:S02]  /*0880*/  ISETP.EQ.AND P1, PT, R5, RZ, P1 ;  /* 0x000000ff0500720c */ /* 0x000fe40000f22270 */
[----:B------:R-:W-:Y:S02]  /*0890*/  @P4 SHF.R.S32.HI R2, RZ, 0x1, R2 ;  /* 0x00000001ff024819 */ /* 0x000fe40000011402 */
[----:B------:R-:W-:-:S02]  /*08a0*/  ISETP.GE.U32.AND P6, PT, R6, 0x2, PT ;  /* 0x000000020600780c */ /* 0x000fc40003fc6070 */
[----:B------:R-:W-:Y:S02]  /*08b0*/  @P4 ISETP.NE.AND P5, PT, R2, R9, PT ;  /* 0x000000090200420c */ /* 0x000fe40003fa5270 */
[----:B------:R-:W-:Y:S02]  /*08c0*/  SEL R9, RZ, 0x1, !P0 ;  /* 0x00000001ff097807 */ /* 0x000fe40004000000 */
[----:B------:R-:W-:Y:S02]  /*08d0*/  @P4 SEL R22, RZ, 0x1, P5 ;  /* 0x00000001ff164807 */ /* 0x000fe40002800000 */
[----:B------:R-:W-:Y:S01]  /*08e0*/  SEL R19, RZ, 0x1, !P1 ;  /* 0x00000001ff137807 */ /* 0x000fe20004800000 */
[----:B------:R0:W2:Y:S01]  /*08f0*/  @!UP1 SYNCS.EXCH.64 URZ, [UR6+0xf8], UR4 ;  /* 0x0000f804063f95b2 */ /* 0x0000a20008000100 */
[----:B------:R-:W-:Y:S01]  /*0900*/  LOP3.LUT R22, R22, R9, RZ, 0xc0, !PT ;  /* 0x0000000916167212 */ /* 0x000fe200078ec0ff */
[----:B------:R-:W-:Y:S01]  /*0910*/  NOP ;  /* 0x0000000000007918 */ /* 0x000fe20000000000 */
[----:B------:R-:W-:Y:S01]  /*0920*/  SEL R19, R19, 0x2, P6 ;  /* 0x0000000213137807 */ /* 0x000fe20003000000 */
[----:B------:R-:W-:Y:S06]  /*0930*/  @!P2 BRA `(.L_x_4) ;  /* 0x000000000008a947 */ /* 0x000fec0003800000 */
[----:B-12---:R-:W-:Y:S01]  /*0940*/  UCGABAR_ARV ;  /* 0x00000000000079c7 */ /* 0x006fe20008000000 */
[----:B------:R-:W-:Y:S05]  /*0950*/  BRA `(.L_x_5) ;  /* 0x0000000000047947 */ /* 0x000fea0003800000 */
.L_x_4:
[----:B-12---:R-:W-:Y:S01]  /*0960*/  NOP ;  /* 0x0000000000007918 */ /* 0x006fe20000000000 */
.L_x_5:
[----:B------:R-:W1:Y:S01]  /*0970*/  LDC R2, c[0x0][0x65c] ;  /* 0x00019700ff027b82 */ /* 0x000e620000000800 */
[----:B------:R-:W-:Y:S02]  /*0980*/  IMAD.U32 R8, RZ, RZ, UR8 ;  /* 0x00000008ff087e24 */ /* 0x000fe4000f8e00ff */
[----:B------:R-:W-:Y:S01]  /*0990*/  IMAD.MOV.U32 R9, RZ, RZ, RZ ;  /* 0x000000ffff097224 */ /* 0x000fe200078e00ff */
[----:B-1----:R-:W-:-:S04]  /*09a0*/  ISETP.NE.AND P1, PT, R2, 0x1, PT ;  /* 0x000000010200780c */ /* 0x002fc80003f25270 */
[----:B------:R-:W-:-:S09]  /*09b0*/  P2R R5, PR, RZ, 0x2 ;  /* 0x00000002ff057803 */ /* 0x000fd20000000000 */
[----:B------:R-:W1:Y:S01]  /*09c0*/  @P1 LDC R17, c[0x0][0x10] ;  /* 0x00000400ff111b82 */ /* 0x000e620000000800 */
[----:B------:R-:W-:Y:S02]  /*09d0*/  @P1 IMAD.MOV.U32 R5, RZ, RZ, RZ ;  /* 0x000000ffff051224 */ /* 0x000fe400078e00ff */
[----:B------:R-:W-:-:S05]  /*09e0*/  @P1 IMAD.MOV.U32 R13, RZ, RZ, RZ ;  /* 0x000000ffff0d1224 */ /* 0x000fca00078e00ff */
[----:B------:R-:W2:Y:S01]  /*09f0*/  @!P1 LDC R11, c[0x0][0xc] ;  /* 0x00000300ff0b9b82 */ /* 0x000ea20000000800 */
[----:B-1----:R-:W-:-:S04]  /*0a00*/  @P1 IMAD.WIDE.U32 R16, R17, UR8, R4 ;  /* 0x0000000811101c25 */ /* 0x002fc8000f8e0004 */
[----:B------:R-:W-:Y:S02]  /*0a10*/  @P1 IMAD.IADD R17, R17, 0x1, R13 ;  /* 0x0000000111111824 */ /* 0x000fe400078e020d */
[----:B--2---:R-:W-:-:S04]  /*0a20*/  @!P1 IMAD.WIDE.U32 R8, R4, R11, R8 ;  /* 0x0000000b04089225 */ /* 0x004fc800078e0008 */
[----:B------:R-:W-:Y:S02]  /*0a30*/  @!P1 IMAD.MOV.U32 R16, RZ, RZ, R8 ;  /* 0x000000ffff109224 */ /* 0x000fe400078e0008 */
[----:B------:R-:W-:Y:S01]  /*0a40*/  @!P1 IMAD.MOV.U32 R17, RZ, RZ, R9 ;  /* 0x000000ffff119224 */ /* 0x000fe200078e0009 */
[----:B------:R-:W-:Y:S06]  /*0a50*/  @!P2 BRA `(.L_x_6) ;  /* 0x00000000000ca947 */ /* 0x000fec0003800000 */
[----:B------:R-:W-:Y:S01]  /*0a60*/  UCGABAR_WAIT ;  /* 0x0000000000007dc7 */ /* 0x000fe20008000000 */
[----:B------:R-:W-:Y:S01]  /*0a70*/  CCTL.IVALL ;  /* 0x00000000ff00798f */ /* 0x000fe20002000000 */
[----:B------:R-:W-:Y:S05]  /*0a80*/  BRA `(.L_x_7) ;  /* 0x0000000000047947 */ /* 0x000fea0003800000 */
.L_x_6:
[----:B------:R-:W-:Y:S06]  /*0a90*/  BAR.SYNC.DEFER_BLOCKING 0x0 ;  /* 0x0000000000007b1d */ /* 0x000fec0000010000 */
.L_x_7:
[----:B------:R-:W-:Y:S05]  /*0aa0*/  @!P3 BRA `(.L_x_8) ;  /* 0x0000005c0024b947 */ /* 0x000fea0003800000 */
[----:B------:R-:W-:-:S13]  /*0ab0*/  ISETP.GT.U32.AND P0, PT, R6, 0x1, PT ;  /* 0x000000010600780c */ /* 0x000fda0003f04070 */
[----:B0-----:R-:W-:Y:S05]  /*0ac0*/  @P0 EXIT ;  /* 0x000000000000094d */ /* 0x001fea0003800000 */
[----:B------:R-:W-:Y:S01]  /*0ad0*/  ULDC.64 UR4, c[0x0][0x650] ;  /* 0x0001940000047ab9 */ /* 0x000fe20000000a00 */
[----:B------:R-:W-:Y:S01]  /*0ae0*/  PRMT R0, RZ, 0x7610, R0 ;  /* 0x00007610ff007816 */ /* 0x000fe20000000000 */
[----:B------:R-:W-:Y:S01]  /*0af0*/  IMAD.MOV.U32 R92, RZ, RZ, -0x1 ;  /* 0xffffffffff5c7424 */ /* 0x000fe200078e00ff */
[----:B------:R-:W-:Y:S01]  /*0b00*/  ISETP.GE.U32.AND P0, PT, R16, UR4, PT ;  /* 0x0000000410007c0c */ /* 0x000fe2000bf06070 */
[----:B------:R-:W-:Y:S02]  /*0b10*/  IMAD.MOV.U32 R93, RZ, RZ, -0x1 ;  /* 0xffffffffff5d7424 */ /* 0x000fe400078e00ff */
[----:B------:R-:W-:Y:S01]  /*0b20*/  IMAD.MOV.U32 R91, RZ, RZ, -0x1 ;  /* 0xffffffffff5b7424 */ /* 0x000fe200078e00ff */
[----:B------:R-:W-:-:S13]  /*0b30*/  ISETP.GE.U32.AND.EX P0, PT, R17, UR5, PT, P0 ;  /* 0x0000000511007c0c */ /* 0x000fda000bf06100 */
[----:B------:R-:W-:Y:S05]  /*0b40*/  @P0 BRA `(.L_x_9) ;  /* 0x0000000400280947 */ /* 0x000fea0003800000 */
[----:B------:R-:W0:Y:S01]  /*0b50*/  LDC.64 R20, c[0x0][0x628] ;  /* 0x00018a00ff147b82 */ /* 0x000e220000000a00 */
[----:B------:R-:W-:Y:S02]  /*0b60*/  IMAD.MOV.U32 R8, RZ, RZ, R16 ;  /* 0x000000ffff087224 */ /* 0x000fe400078e0010 */
[----:B------:R-:W-:-:S05]  /*0b70*/  IMAD.MOV.U32 R9, RZ, RZ, R17 ;  /* 0x000000ffff097224 */ /* 0x000fca00078e0011 */
[----:B------:R-:W1:Y:S08]  /*0b80*/  LDC R0, c[0x0][0x630] ;  /* 0x00018c00ff007b82 */ /* 0x000e700000000800 */
[----:B------:R-:W2:Y:S01]  /*0b90*/  LDC.64 R26, c[0x0][0x620] ;  /* 0x00018800ff1a7b82 */ /* 0x000ea20000000a00 */
[----:B0-----:R-:W-:-:S04]  /*0ba0*/  ISETP.NE.U32.AND P0, PT, R20, RZ, PT ;  /* 0x000000ff1400720c */ /* 0x001fc80003f05070 */
[----:B------:R-:W-:-:S13]  /*0bb0*/  ISETP.NE.AND.EX P0, PT, R21, RZ, PT, P0 ;  /* 0x000000ff1500720c */ /* 0x000fda0003f05300 */
[----:B-12---:R-:W-:Y:S05]  /*0bc0*/  @!P0 BRA `(.L_x_10) ;  /* 0x0000000000288947 */ /* 0x006fea0003800000 */
[----:B------:R-:W0:Y:S02]  /*0bd0*/  LDC R13, c[0x0][0x634] ;  /* 0x00018d00ff0d7b82 */ /* 0x000e240000000800 */
[----:B0-----:R-:W-:-:S05]  /*0be0*/  IADD3 R13, P0, R16, R13, RZ ;  /* 0x0000000d100d7210 */ /* 0x001fca0007f1e0ff */
[----:B------:R-:W-:-:S04]  /*0bf0*/  IMAD.X R15, RZ, RZ, R17, P0 ;  /* 0x000000ffff0f7224 */ /* 0x000fc800000e0611 */
[----:B------:R-:W-:-:S04]  /*0c00*/  IMAD.WIDE.U32 R8, R15, R20, RZ ;  /* 0x000000140f087225 */ /* 0x000fc800078e00ff */
[----:B------:R-:W-:-:S04]  /*0c10*/  IMAD.WIDE.U32 R10, P0, R13, R21, R8 ;  /* 0x000000150d0a7225 */ /* 0x000fc80007800008 */
[----:B------:R-:W-:-:S04]  /*0c20*/  IMAD.WIDE.U32 R8, R13, R20, RZ ;  /* 0x000000140d087225 */ /* 0x000fc800078e00ff */
[----:B------:R-:W-:Y:S01]  /*0c30*/  IMAD.X R13, RZ, RZ, RZ, P0 ;  /* 0x000000ffff0d7224 */ /* 0x000fe200000e06ff */
[----:B------:R-:W-:Y:S01]  /*0c40*/  IADD3 RZ, P0, R9, R10, RZ ;  /* 0x0000000a09ff7210 */ /* 0x000fe20007f1e0ff */
[----:B------:R-:W-:-:S04]  /*0c50*/  IMAD.MOV.U32 R12, RZ, RZ, R11 ;  /* 0x000000ffff0c7224 */ /* 0x000fc800078e000b */
[----:B------:R-:W-:-:S08]  /*0c60*/  IMAD.WIDE.U32.X R8, R15, R21, R12, P0 ;  /* 0x000000150f087225 */ /* 0x000fd000000e040c */
.L_x_10:
[----:B------:R-:W0:Y:S01]  /*0c70*/  LDC.64 R20, c[0x0][0x640] ;  /* 0x00019000ff147b82 */ /* 0x000e220000000a00 */
[--C-:B------:R-:W-:Y:S01]  /*0c80*/  SHF.R.U64 R91, R8, R0, R9.reuse ;  /* 0x00000000085b7219 */ /* 0x100fe20000001209 */
[----:B------:R-:W-:Y:S01]  /*0c90*/  IMAD R28, R7, R24, R4 ;  /* 0x00000018071c7224 */ /* 0x000fe200078e0204 */
[----:B------:R-:W-:Y:S01]  /*0ca0*/  SHF.R.U32.HI R0, RZ, R0, R9 ;  /* 0x00000000ff007219 */ /* 0x000fe20000011609 */
[----:B------:R-:W-:Y:S01]  /*0cb0*/  IMAD.MOV.U32 R25, RZ, RZ, 0x1 ;  /* 0x00000001ff197424 */ /* 0x000fe200078e00ff */
[----:B------:R-:W-:-:S03]  /*0cc0*/  IADD3 R5, P0, RZ, -R91, RZ ;  /* 0x8000005bff057210 */ /* 0x000fc60007f1e0ff */
[----:B------:R-:W1:Y:S02]  /*0cd0*/  LDC R6, c[0x0][0x618] ;  /* 0x00018600ff067b82 */ /* 0x000e640000000800 */
[----:B------:R-:W-:-:S04]  /*0ce0*/  IMAD.X R9, RZ, RZ, ~R0, P0 ;  /* 0x000000ffff097224 */ /* 0x000fc800000e0e00 */
[-C--:B------:R-:W-:Y:S02]  /*0cf0*/  IMAD R0, R9, R26.reuse, RZ ;  /* 0x0000001a09007224 */ /* 0x080fe400078e02ff */
[----:B------:R-:W2:Y:S01]  /*0d00*/  LDC R11, c[0x0][0x608] ;  /* 0x00018200ff0b7b82 */ /* 0x000ea20000000800 */
[----:B------:R-:W-:-:S04]  /*0d10*/  IMAD.WIDE.U32 R8, R5, R26, R16 ;  /* 0x0000001a05087225 */ /* 0x000fc800078e0010 */
[----:B------:R-:W-:-:S03]  /*0d20*/  IMAD R5, R5, R27, R0 ;  /* 0x0000001b05057224 */ /* 0x000fc600078e0200 */
[----:B------:R-:W3:Y:S01]  /*0d30*/  LDC R12, c[0x0][0x658] ;  /* 0x00019600ff0c7b82 */ /* 0x000ee20000000800 */
[----:B0-----:R-:W-:Y:S01]  /*0d40*/  ISETP.NE.U32.AND P0, PT, R20, RZ, PT ;  /* 0x000000ff1400720c */ /* 0x001fe20003f05070 */
[----:B------:R-:W-:Y:S02]  /*0d50*/  IMAD.IADD R5, R9, 0x1, R5 ;  /* 0x0000000109057824 */ /* 0x000fe400078e0205 */
[----:B------:R-:W-:Y:S01]  /*0d60*/  IMAD.MOV.U32 R9, RZ, RZ, -0x1 ;  /* 0xffffffffff097424 */ /* 0x000fe200078e00ff */
[----:B------:R-:W-:-:S03]  /*0d70*/  ISETP.NE.AND.EX P0, PT, R21, RZ, PT, P0 ;  /* 0x000000ff1500720c */ /* 0x000fc60003f05300 */
[----:B------:R-:W0:Y:S01]  /*0d80*/  LDC R15, c[0x0][0x600] ;  /* 0x00018000ff0f7b82 */ /* 0x000e220000000800 */
[-CC-:B-1----:R-:W-:Y:S02]  /*0d90*/  SHF.R.U64 R13, R8, R6.reuse, R5.reuse ;  /* 0x00000006080d7219 */ /* 0x182fe40000001205 */
[----:B------:R-:W-:-:S05]  /*0da0*/  SHF.R.U32.HI R0, RZ, R6, R5 ;  /* 0x00000006ff007219 */ /* 0x000fca0000011605 */
[----:B------:R-:W1:Y:S01]  /*0db0*/  LDC R14, c[0x0][0x648] ;  /* 0x00019200ff0e7b82 */ /* 0x000e620000000800 */
[-CC-:B--2---:R-:W-:Y:S02]  /*0dc0*/  SHF.R.U64 R29, R13, R11.reuse, R0.reuse ;  /* 0x0000000b0d1d7219 */ /* 0x184fe40000001200 */
[----:B------:R-:W-:-:S05]  /*0dd0*/  SHF.R.U32.HI R5, RZ, R11, R0 ;  /* 0x0000000bff057219 */ /* 0x000fca0000011600 */
[----:B------:R-:W2:Y:S01]  /*0de0*/  LDC R26, c[0x0][0x638] ;  /* 0x00018e00ff1a7b82 */ /* 0x000ea20000000800 */
[-CC-:B---3--:R-:W-:Y:S02]  /*0df0*/  SHF.R.U64 R24, R29, R12.reuse, R5.reuse ;  /* 0x0000000c1d187219 */ /* 0x188fe40000001205 */
[-C--:B------:R-:W-:Y:S02]  /*0e00*/  SHF.L.U32 R0, R9, R12.reuse, RZ ;  /* 0x0000000c09007219 */ /* 0x080fe400000006ff */
[----:B------:R-:W-:Y:S01]  /*0e10*/  SHF.R.U32.HI R5, RZ, R12, R5 ;  /* 0x0000000cff057219 */ /* 0x000fe20000011605 */
[----:B------:R-:W-:Y:S01]  /*0e20*/  IMAD.MOV.U32 R4, RZ, RZ, R24 ;  /* 0x000000ffff047224 */ /* 0x000fe200078e0018 */
[----:B------:R-:W-:Y:S01]  /*0e30*/  LOP3.LUT R10, RZ, R0, RZ, 0x33, !PT ;  /* 0x00000000ff0a7212 */ /* 0x000fe200078e33ff */
[----:B------:R-:W3:Y:S01]  /*0e40*/  LDC R27, c[0x0][0x610] ;  /* 0x00018400ff1b7b82 */ /* 0x000ee20000000800 */
[----:B------:R-:W-:Y:S05]  /*0e50*/  @!P0 BRA `(.L_x_11) ;  /* 0x0000000000288947 */ /* 0x000fea0003800000 */
[----:B------:R-:W4:Y:S02]  /*0e60*/  LDC R9, c[0x0][0x64c] ;  /* 0x00019300ff097b82 */ /* 0x000f240000000800 */
[----:B----4-:R-:W-:-:S05]  /*0e70*/  IADD3 R9, P0, R24, R9, RZ ;  /* 0x0000000918097210 */ /* 0x010fca0007f1e0ff */
        /* <DEDUP_REMOVED lines=8> */
.L_x_11:
[----:B-1----:R-:W-:Y:S01]  /*0f00*/  SHF.R.U64 R4, R4, R14, R5 ;  /* 0x0000000e04047219 */ /* 0x002fe20000001205 */
[----:B0-----:R-:W-:Y:S01]  /*0f10*/  VIADD R6, R15, 0xffffffff ;  /* 0xffffffff0f067836 */ /* 0x001fe20000000000 */
[----:B------:R-:W-:Y:S02]  /*0f20*/  SHF.L.U32 R0, R25, R12, RZ ;  /* 0x0000000c19007219 */ /* 0x000fe400000006ff */
[----:B------:R-:W-:Y:S01]  /*0f30*/  LOP3.LUT R5, R29, R10, RZ, 0xc0, !PT ;  /* 0x0000000a1d057212 */ /* 0x000fe200078ec0ff */
[----:B------:R-:W-:Y:S01]  /*0f40*/  IMAD.MOV R7, RZ, RZ, -R4 ;  /* 0x000000ffff077224 */ /* 0x000fe200078e0a04 */
[----:B------:R-:W-:Y:S02]  /*0f50*/  SEL R3, R3, R28, !P1 ;  /* 0x0000001c03037207 */ /* 0x000fe40004800000 */
[----:B------:R-:W-:Y:S01]  /*0f60*/  LOP3.LUT R6, R13, R6, RZ, 0xc0, !PT ;  /* 0x000000060d067212 */ /* 0x000fe200078ec0ff */
[----:B------:R-:W-:Y:S02]  /*0f70*/  IMAD R4, R0, R4, R5 ;  /* 0x0000000400047224 */ /* 0x000fe400078e0205 */
[----:B--2---:R-:W-:-:S02]  /*0f80*/  IMAD R0, R7, R26, R24 ;  /* 0x0000001a07007224 */ /* 0x004fc400078e0218 */
[----:B---3--:R-:W-:Y:S02]  /*0f90*/  IMAD R3, R4, R27, R3 ;  /* 0x0000001b04037224 */ /* 0x008fe400078e0203 */
[----:B------:R-:W-:Y:S02]  /*0fa0*/  IMAD R92, R0, R15, R6 ;  /* 0x0000000f005c7224 */ /* 0x000fe400078e0206 */
[----:B------:R-:W-:-:S03]  /*0fb0*/  IMAD.MOV.U32 R4, RZ, RZ, 0x1 ;  /* 0x00000001ff047424 */ /* 0x000fc600078e00ff */
[----:B------:R-:W-:Y:S02]  /*0fc0*/  SEL R93, R92, R3, !P1 ;  /* 0x000000035c5d7207 */ /* 0x000fe40004800000 */
[----:B------:R-:W-:Y:S02]  /*0fd0*/  PRMT R0, R4, 0x7610, R0 ;  /* 0x0000761004007816 */ /* 0x000fe40000000000 */
[----:B------:R-:W-:-:S07]  /*0fe0*/  SEL R92, R3, R92, !P1 ;  /* 0x0000005c035c7207 */ /* 0x000fce0004800000 */
.L_x_9:
[----:B------:R-:W-:-:S08]  /*0ff0*/  NOP ;  /* 0x0000000000007918 */ /* 0x000fd00000000000 */
[----:B------:R-:W0:Y:S02]  /*1000*/  USETMAXREG.TRY_ALLOC.CTAPOOL UP0, 0xe8 ;  /* 0x000000e8000079c8 */ /* 0x000e240008000600 */
[----:B0-----:R-:W-:-:S13]  /*1010*/  PLOP3.LUT P0, PT, PT, PT, UP0, 0x80, 0x0 ;  /* 0x000000000000781c */ /* 0x001fda0003f0f008 */
[----:B------:R-:W-:Y:S05]  /*1020*/  @!P0 BRA `(.L_x_9) ;  /* 0xfffffffc00f08947 */ /* 0x000fea000383ffff */
[----:B------:R-:W-:Y:S01]  /*1030*/  ULDC.64 UR4, c[0x0][0x598] ;  /* 0x0001660000047ab9 */ /* 0x000fe20000000a00 */
[----:B------:R-:W-:Y:S01]  /*1040*/  ULDC.64 UR36, c[0x0][0x208] ;  /* 0x0000820000247ab9 */ /* 0x000fe20000000a00 */
[----:B------:R-:W-:-:S04]  /*1050*/  ISETP.NE.U32.AND P0, PT, RZ, UR4, PT ;  /* 0x00000004ff007c0c */ /* 0x000fc8000bf05070 */
[----:B------:R-:W-:-:S13]  /*1060*/  ISETP.NE.AND.EX P0, PT, RZ, UR5, PT, P0 ;  /* 0x00000005ff007c0c */ /* 0x000fda000bf05300 */
[----:B------:R-:W-:Y:S05]  /*1070*/  @!P0 BRA `(.L_x_12) ;  /* 0x00000000001c8947 */ /* 0x000fea0003800000 */
[----:B------:R-:W0:Y:S02]  /*1080*/  LDC.64 R4, c[0x0][0x598] ;  /* 0x00016600ff047b82 */ /* 0x000e240000000a00 */
[----:B0-----:R-:W2:Y:S02]  /*1090*/  LDG.E.64 R4, desc[UR36][R4.64] ;  /* 0x0000002404047981 */ /* 0x001ea4000c1e1b00 */
[----:B--2---:R-:W-:-:S04]  /*10a0*/  ISETP.NE.U32.AND P0, PT, R4, RZ, PT ;  /* 0x000000ff0400720c */ /* 0x004fc80003f05070 */
[----:B------:R-:W-:-:S13]  /*10b0*/  ISETP.NE.AND.EX P0, PT, R5, RZ, PT, P0 ;  /* 0x000000ff0500720c */ /* 0x000fda0003f05300 */
[----:B------:R-:W-:Y:S05]  /*10c0*/  @!P0 BRA `(.L_x_12) ;  /* 0x0000000000088947 */ /* 0x000fea0003800000 */
[----:B------:R0:W5:Y:S01]  /*10d0*/  LD.E R88, desc[UR36][R4.64] ;  /* 0x0000002404587980 */ /* 0x000162000c101900 */
[----:B------:R-:W-:Y:S05]  /*10e0*/  BRA `(.L_x_13) ;  /* 0x0000000000247947 */ /* 0x000fea0003800000 */
.L_x_12:
[----:B------:R-:W-:Y:S02]  /*10f0*/  ULDC.64 UR4, c[0x0][0x588] ;  /* 0x0001620000047ab9 */ /* 0x000fe40000000a00 */
[----:B------:R-:W-:-:S04]  /*1100*/  ISETP.NE.U32.AND P0, PT, RZ, UR4, PT ;  /* 0x00000004ff007c0c */ /* 0x000fc8000bf05070 */
[----:B------:R-:W-:-:S13]  /*1110*/  ISETP.NE.AND.EX P0, PT, RZ, UR5, PT, P0 ;  /* 0x00000005ff007c0c */ /* 0x000fda000bf05300 */
[----:B------:R-:W-:Y:S05]  /*1120*/  @!P0 BRA `(.L_x_14) ;  /* 0x00000000000c8947 */ /* 0x000fea0003800000 */
[----:B------:R-:W0:Y:S02]  /*1130*/  LDC.64 R88, c[0x0][0x588] ;  /* 0x00016200ff587b82 */ /* 0x000e240000000a00 */
[----:B0-----:R1:W5:Y:S01]  /*1140*/  LDG.E R88, desc[UR36][R88.64] ;  /* 0x0000002458587981 */ /* 0x001362000c1e1900 */
[----:B------:R-:W-:Y:S05]  /*1150*/  BRA `(.L_x_13) ;  /* 0x0000000000087947 */ /* 0x000fea0003800000 */
.L_x_14:
[----:B------:R-:W-:Y:S02]  /*1160*/  ULDC UR4, c[0x0][0x580] ;  /* 0x0001600000047ab9 */ /* 0x000fe40000000800 */
[----:B------:R-:W-:-:S07]  /*1170*/  IMAD.U32 R88, RZ, RZ, UR4 ;  /* 0x00000004ff587e24 */ /* 0x000fce000f8e00ff */
.L_x_13:
[----:B------:R-:W-:Y:S02]  /*1180*/  ULDC.64 UR4, c[0x0][0x5a0] ;  /* 0x0001680000047ab9 */ /* 0x000fe40000000a00 */
[----:B------:R-:W-:-:S04]  /*1190*/  ISETP.NE.U32.AND P0, PT, RZ, UR4, PT ;  /* 0x00000004ff007c0c */ /* 0x000fc8000bf05070 */
[----:B------:R-:W-:-:S13]  /*11a0*/  ISETP.NE.AND.EX P0, PT, RZ, UR5, PT, P0 ;  /* 0x00000005ff007c0c */ /* 0x000fda000bf05300 */
[----:B------:R-:W-:Y:S05]  /*11b0*/  @!P0 BRA `(.L_x_15) ;  /* 0x00000000001c8947 */ /* 0x000fea0003800000 */
[----:B0-----:R-:W0:Y:S02]  /*11c0*/  LDC.64 R4, c[0x0][0x5a0] ;  /* 0x00016800ff047b82 */ /* 0x001e240000000a00 */
[----:B0-----:R-:W2:Y:S02]  /*11d0*/  LDG.E.64 R4, desc[UR36][R4.64] ;  /* 0x0000002404047981 */ /* 0x001ea4000c1e1b00 */
[----:B--2---:R-:W-:-:S04]  /*11e0*/  ISETP.NE.U32.AND P0, PT, R4, RZ, PT ;  /* 0x000000ff0400720c */ /* 0x004fc80003f05070 */
[----:B------:R-:W-:-:S13]  /*11f0*/  ISETP.NE.AND.EX P0, PT, R5, RZ, PT, P0 ;  /* 0x000000ff0500720c */ /* 0x000fda0003f05300 */
[----:B------:R-:W-:Y:S05]  /*1200*/  @!P0 BRA `(.L_x_15) ;  /* 0x0000000000088947 */ /* 0x000fea0003800000 */
[----:B-1----:R0:W5:Y:S01]  /*1210*/  LD.E R89, desc[UR36][R4.64] ;  /* 0x0000002404597980 */ /* 0x002162000c101900 */
[----:B------:R-:W-:Y:S05]  /*1220*/  BRA `(.L_x_16) ;  /* 0x0000000000247947 */ /* 0x000fea0003800000 */
.L_x_15:
[----:B------:R-:W-:Y:S02]  /*1230*/  ULDC.64 UR4, c[0x0][0x590] ;  /* 0x0001640000047ab9 */ /* 0x000fe40000000a00 */
[----:B------:R-:W-:-:S04]  /*1240*/  ISETP.NE.U32.AND P0, PT, RZ, UR4, PT ;  /* 0x00000004ff007c0c */ /* 0x000fc8000bf05070 */
[----:B------:R-:W-:-:S13]  /*1250*/  ISETP.NE.AND.EX P0, PT, RZ, UR5, PT, P0 ;  /* 0x00000005ff007c0c */ /* 0x000fda000bf05300 */
[----:B------:R-:W-:Y:S05]  /*1260*/  @!P0 BRA `(.L_x_17) ;  /* 0x00000000000c8947 */ /* 0x000fea0003800000 */
[----:B0-----:R-:W1:Y:S02]  /*1270*/  LDC.64 R4, c[0x0][0x590] ;  /* 0x00016400ff047b82 */ /* 0x001e640000000a00 */
[----:B-1----:R1:W5:Y:S01]  /*1280*/  LDG.E R89, desc[UR36][R4.64] ;  /* 0x0000002404597981 */ /* 0x002362000c1e1900 */
[----:B------:R-:W-:Y:S05]  /*1290*/  BRA `(.L_x_16) ;  /* 0x0000000000087947 */ /* 0x000fea0003800000 */
.L_x_17:
[----:B------:R-:W-:Y:S02]  /*12a0*/  ULDC UR4, c[0x0][0x584] ;  /* 0x0001610000047ab9 */ /* 0x000fe40000000800 */
[----:B-1----:R-:W-:-:S07]  /*12b0*/  IMAD.U32 R89, RZ, RZ, UR4 ;  /* 0x00000004ff597e24 */ /* 0x002fce000f8e00ff */
.L_x_16:
[----:B------:R-:W-:-:S13]  /*12c0*/  LOP3.LUT P0, RZ, R0, 0xff, RZ, 0xc0, !PT ;  /* 0x000000ff00ff7812 */ /* 0x000fda000780c0ff */
[----:B------:R-:W-:Y:S05]  /*12d0*/  @!P0 EXIT ;  /* 0x000000000000894d */ /* 0x000fea0003800000 */
[----:B------:R-:W-:Y:S01]  /*12e0*/  ULDC UR4, c[0x0][0x28c] ;  /* 0x0000a30000047ab9 */ /* 0x000fe20000000800 */
[----:B------:R-:W-:Y:S01]  /*12f0*/  LOP3.LUT R90, R19, 0x1, RZ, 0xfc, !PT ;  /* 0x00000001135a7812 */ /* 0x000fe200078efcff */
[----:B------:R-:W-:Y:S01]  /*1300*/  UIADD3 UR4, UR4, 0x1f, URZ ;  /* 0x0000001f04047890 */ /* 0x000fe2000fffe03f */
[----:B------:R-:W-:Y:S01]  /*1310*/  UMOV UR38, URZ ;  /* 0x0000003f00267c82 */ /* 0x000fe20008000000 */
[----:B------:R-:W-:Y:S02]  /*1320*/  UMOV UR39, URZ ;  /* 0x0000003f00277c82 */ /* 0x000fe40008000000 */
[----:B------:R-:W-:-:S04]  /*1330*/  USHF.R.S32.HI UR5, URZ, 0x1f, UR4 ;  /* 0x0000001f3f057899 */ /* 0x000fc80008011404 */
[----:B------:R-:W-:-:S04]  /*1340*/  ULEA.HI UR5, UR5, UR4, URZ, 0x5 ;  /* 0x0000000405057291 */ /* 0x000fc8000f8f283f */
[----:B------:R-:W-:-:S12]  /*1350*/  USHF.R.S32.HI UR40, URZ, 0x5, UR5 ;  /* 0x000000053f287899 */ /* 0x000fd80008011405 */
.L_x_165:
[----:B------:R-:W-:Y:S01]  /*1360*/  LOP3.LUT R0, R18, 0x80, RZ, 0xc0, !PT ;  /* 0x0000008012007812 */ /* 0x000fe200078ec0ff */
[----:B--2---:R-:W2:Y:S01]  /*1370*/  S2UR UR7, SR_CgaCtaId ;  /* 0x00000000000779c3 */ /* 0x004ea20000008800 */
[----:B------:R-:W-:Y:S02]  /*1380*/  UMOV UR6, 0x400 ;  /* 0x0000040000067882 */ /* 0x000fe40000000000 */
[----:B------:R-:W-:-:S06]  /*1390*/  SHF.R.U32.HI R0, RZ, 0x7, R0 ;  /* 0x00000007ff007819 */ /* 0x000fcc0000011600 */
[----:B---3--:R-:W3:Y:S01]  /*13a0*/  SHFL.IDX PT, R0, R0, RZ, 0x1f ;  /* 0x00001fff00007589 */ /* 0x008ee200000e0000 */
[----:B--2---:R-:W-:Y:S01]  /*13b0*/  ULEA UR6, UR7, UR6, 0x18 ;  /* 0x0000000607067291 */ /* 0x004fe2000f8ec03f */
[----:B---3--:R-:W-:-:S13]  /*13c0*/  R2UR UR4, R0 ;  /* 0x00000000000472ca */ /* 0x008fda00000e0000 */
[----:B------:R-:W-:-:S04]  /*13d0*/  ULEA.HI UR5, UR4, UR4, URZ, 0x1 ;  /* 0x0000000404057291 */ /* 0x000fc8000f8f083f */
[----:B------:R-:W-:-:S04]  /*13e0*/  ULOP3.LUT UR5, UR5, 0xffffe, URZ, 0xc0, !UPT ;  /* 0x000ffffe05057892 */ /* 0x000fc8000f8ec03f */
[----:B------:R-:W-:-:S03]  /*13f0*/  UIADD3 UR5, UR4, -UR5, URZ ;  /* 0x8000000504057290 */ /* 0x000fc6000fffe03f */
[----:B------:R-:W-:Y:S01]  /*1400*/  ULDC UR4, c[0x0][0x28c] ;  /* 0x0000a30000047ab9 */ /* 0x000fe20000000800 */
[----:B------:R-:W-:Y:S01]  /*1410*/  ULEA UR5, UR5, UR6, 0xc ;  /* 0x0000000605057291 */ /* 0x000fe2000f8e603f */
[----:B------:R-:W-:-:S03]  /*1420*/  ISETP.LT.AND P0, PT, RZ, UR4, PT ;  /* 0x00000004ff007c0c */ /* 0x000fc6000bf01270 */
[----:B------:R-:W-:-:S04]  /*1430*/  UIADD3 UR5, UR5, 0x200, URZ ;  /* 0x0000020005057890 */ /* 0x000fc8000fffe03f */
[----:B------:R-:W-:-:S04]  /*1440*/  USHF.R.U32.HI UR5, URZ, 0x4, UR5 ;  /* 0x000000043f057899 */ /* 0x000fc80008011605 */
[----:B------:R-:W-:Y:S02]  /*1450*/  ULOP3.LUT UR41, UR5, 0x3fff, URZ, 0xc0, !UPT ;  /* 0x00003fff05297892 */ /* 0x000fe4000f8ec03f */
[----:B01---5:R-:W-:Y:S10]  /*1460*/  @P0 BRA `(.L_x_18) ;  /* 0x0000000000400947 */ /* 0x023ff40003800000 */
[----:B------:R-:W-:Y:S01]  /*1470*/  MOV R0, 0x0 ;  /* 0x0000000000007802 */ /* 0x000fe20000000f00 */
[----:B------:R-:W-:Y:S01]  /*1480*/  ULDC.64 UR4, c[0x4][0x68] ;  /* 0x01001a0000047ab9 */ /* 0x000fe20000000a00 */
[----:B------:R-:W-:Y:S01]  /*1490*/  ULDC.64 UR6, c[0x4][0x8] ;  /* 0x0100020000067ab9 */ /* 0x000fe20000000a00 */
[----:B01----:R-:W-:Y:S01]  /*14a0*/  IMAD.U32 R4, RZ, RZ, UR4 ;  /* 0x00000004ff047e24 */ /* 0x003fe2000f8e00ff */
[----:B------:R0:W1:Y:S01]  /*14b0*/  LDC.64 R14, c[0x4][R0] ;  /* 0x01000000000e7b82 */ /* 0x0000620000000a00 */
[----:B------:R-:W-:Y:S01]  /*14c0*/  IMAD.U32 R5, RZ, RZ, UR5 ;  /* 0x00000005ff057e24 */ /* 0x000fe2000f8e00ff */
[----:B------:R-:W-:Y:S01]  /*14d0*/  ULDC.64 UR4, c[0x4][0x70] ;  /* 0x01001c0000047ab9 */ /* 0x000fe20000000a00 */
[----:B------:R-:W-:Y:S02]  /*14e0*/  IMAD.U32 R10, RZ, RZ, UR6 ;  /* 0x00000006ff0a7e24 */ /* 0x000fe4000f8e00ff */
[----:B------:R-:W-:Y:S02]  /*14f0*/  IMAD.U32 R6, RZ, RZ, UR4 ;  /* 0x00000004ff067e24 */ /* 0x000fe4000f8e00ff */
[----:B------:R-:W-:-:S02]  /*1500*/  IMAD.U32 R7, RZ, RZ, UR5 ;  /* 0x00000005ff077e24 */ /* 0x000fc4000f8e00ff */
[----:B------:R-:W-:Y:S02]  /*1510*/  IMAD.U32 R11, RZ, RZ, UR7 ;  /* 0x00000007ff0b7e24 */ /* 0x000fe4000f8e00ff */
[----:B------:R-:W-:Y:S02]  /*1520*/  IMAD.MOV.U32 R8, RZ, RZ, 0x1e1 ;  /* 0x000001e1ff087424 */ /* 0x000fe400078e00ff */
[----:B------:R-:W-:Y:S02]  /*1530*/  IMAD.MOV.U32 R12, RZ, RZ, 0x1 ;  /* 0x00000001ff0c7424 */ /* 0x000fe400078e00ff */
[----:B0-----:R-:W-:-:S07]  /*1540*/  IMAD.MOV.U32 R13, RZ, RZ, RZ ;  /* 0x000000ffff0d7224 */ /* 0x001fce00078e00ff */
[----:B------:R-:W-:-:S07]  /*1550*/  LEPC R20, `(.L_x_18) ;  /* 0x000000001014794e */ /* 0x000fce0000000000 */
[----:B-1---5:R-:W-:Y:S05]  /*1560*/  CALL.ABS.NOINC R14 ;  /* 0x000000000e007343 */ /* 0x022fea0003c00000 */
.L_x_18:
[----:B------:R-:W-:-:S13]  /*1570*/  ISETP.NE.AND P0, PT, R90, 0x3, PT ;  /* 0x000000035a00780c */ /* 0x000fda0003f05270 */
[----:B------:R-:W-:Y:S05]  /*1580*/  @!P0 BRA `(.L_x_19) ;  /* 0x0000000000048947 */ /* 0x000fea0003800000 */
[----:B------:R-:W-:Y:S01]  /*1590*/  BPT.TRAP 0x1 ;  /* 0x000000040000795c */ /* 0x000fe20000300000 */
.L_x_19:
[----:B------:R-:W2:Y:S01]  /*15a0*/  S2UR UR5, SR_CgaCtaId ;  /* 0x00000000000579c3 */ /* 0x000ea20000008800 */
[----:B------:R-:W-:Y:S01]  /*15b0*/  UMOV UR4, 0x400 ;  /* 0x0000040000047882 */ /* 0x000fe20000000000 */
[----:B------:R-:W-:Y:S02]  /*15c0*/  IMAD.U32 R0, RZ, RZ, UR38 ;  /* 0x00000026ff007e24 */ /* 0x000fe4000f8e00ff */
[----:B------:R-:W-:-:S03]  /*15d0*/  IMAD.U32 R3, RZ, RZ, UR39 ;  /* 0x00000027ff037e24 */ /* 0x000fc6000f8e00ff */
[----:B------:R-:W-:Y:S01]  /*15e0*/  SHF.L.U32 R0, R0, 0x1f, RZ ;  /* 0x0000001f00007819 */ /* 0x000fe200000006ff */
[----:B--2---:R-:W-:-:S06]  /*15f0*/  ULEA UR4, UR5, UR4, 0x18 ;  /* 0x0000000405047291 */ /* 0x004fcc000f8ec03f */
[----:B------:R-:W-:-:S04]  /*1600*/  IMAD.U32 R6, RZ, RZ, UR4 ;  /* 0x00000004ff067e24 */ /* 0x000fc8000f8e00ff */
[----:B------:R-:W-:-:S04]  /*1610*/  IMAD R3, R3, 0x8, R6 ;  /* 0x0000000803037824 */ /* 0x000fc800078e0206 */
[----:B------:R2:W3:Y:S01]  /*1620*/  SYNCS.PHASECHK.TRANS64.TRYWAIT P1, [R3+URZ], R0 ;  /* 0x00000000030075a7 */ /* 0x0004e2000802017f */
[----:B------:R-:W-:Y:S05]  /*1630*/  @!P0 BRA `(.L_x_20) ;  /* 0x0000000000048947 */ /* 0x000fea0003800000 */
[----:B------:R-:W-:Y:S01]  /*1640*/  BPT.TRAP 0x1 ;  /* 0x000000040000795c */ /* 0x000fe20000300000 */
.L_x_20:
[----:B---3--:R-:W-:Y:S05]  /*1650*/  @P1 BRA `(.L_x_21) ;  /* 0x0000000000081947 */ /* 0x008fea0003800000 */
[----:B------:R-:W3:Y:S02]  /*1660*/  SYNCS.PHASECHK.TRANS64.TRYWAIT P1, [R3+URZ], R0 ;  /* 0x00000000030075a7 */ /* 0x000ee4000802017f */
[----:B---3--:R-:W-:Y:S05]  /*1670*/  @!P1 BRA `(.L_x_22) ;  /* 0x0000006c00089947 */ /* 0x008fea0003800000 */
.L_x_21:
[----:B------:R-:W-:-:S04]  /*1680*/  UISETP.LT.AND UP0, UPT, UR40, 0x1, UPT ;  /* 0x000000012800788c */ /* 0x000fc8000bf01270 */
[----:B------:R-:W-:-:S06]  /*1690*/  USEL UR4, UR40, 0x1, UP0 ;  /* 0x0000000128047887 */ /* 0x000fcc0008000000 */
[----:B--23--:R-:W-:Y:S01]  /*16a0*/  IMAD.U32 R0, RZ, RZ, UR4 ;  /* 0x00000004ff007e24 */ /* 0x00cfe2000f8e00ff */
[----:B------:R-:W-:Y:S05]  /*16b0*/  WARPSYNC.ALL ;  /* 0x0000000000007948 */ /* 0x000fea0003800000 */
[----:B------:R-:W-:-:S04]  /*16c0*/  IADD3 R0, -R0, UR40, RZ ;  /* 0x0000002800007c10 */ /* 0x000fc8000fffe1ff */
[----:B------:R-:W-:Y:S02]  /*16d0*/  ISETP.GE.AND P1, PT, R0, 0x1, PT ;  /* 0x000000010000780c */ /* 0x000fe40003f26270 */
[----:B------:R-:W-:Y:S01]  /*16e0*/  R2UR UR4, R6 ;  /* 0x00000000060472ca */ /* 0x000fe200000e0000 */
[----:B------:R-:W-:Y:S01]  /*16f0*/  ULOP3.LUT UR41, UR41, 0x10000, URZ, 0xfc, !UPT ;  /* 0x0001000029297892 */ /* 0x000fe2000f8efc3f */
[----:B------:R-:W-:Y:S01]  /*1700*/  WARPGROUP.ARRIVE ;  /* 0x00000000000079c5 */ /* 0x000fe20000000000 */
[----:B------:R-:W-:Y:S01]  /*1710*/  UMOV UR5, 0x80000020 ;  /* 0x8000002000057882 */ /* 0x000fe20000000000 */
[----:B------:R-:W-:-:S09]  /*1720*/  UMOV UR7, 0x80000020 ;  /* 0x8000002000077882 */ /* 0x000fd20000000000 */
[----:B------:R-:W-:-:S04]  /*1730*/  UIADD3 UR4, UR4, 0x1c200, URZ ;  /* 0x0001c20004047890 */ /* 0x000fc8000fffe03f */
[----:B------:R-:W-:-:S04]  /*1740*/  USHF.R.U32.HI UR4, URZ, 0x4, UR4 ;  /* 0x000000043f047899 */ /* 0x000fc80008011604 */
[----:B------:R-:W-:-:S04]  /*1750*/  ULOP3.LUT UR4, UR4, 0x3fff, URZ, 0xc0, !UPT ;  /* 0x00003fff04047892 */ /* 0x000fc8000f8ec03f */
[----:B------:R-:W-:Y:S02]  /*1760*/  ULOP3.LUT UR9, UR4, 0x10000, URZ, 0xfc, !UPT ;  /* 0x0001000004097892 */ /* 0x000fe4000f8efc3f */
[----:B------:R-:W-:Y:S02]  /*1770*/  ULEA UR4, UR39, UR41, 0x9 ;  /* 0x0000002927047291 */ /* 0x000fe4000f8e483f */
[----:B------:R-:W-:-:S09]  /*1780*/  ULEA UR6, UR39, UR9, 0x9 ;  /* 0x0000000927067291 */ /* 0x000fd2000f8e483f */
[----:B------:R-:W-:Y:S01]  /*1790*/  HGMMA.64x128x16.F32.BF16 R24, gdesc[UR4], RZ, !UPT, gsb0 ;  /* 0x01e00000041879f0 */ /* 0x000fe2000c0018ff */
[----:B------:R-:W-:Y:S02]  /*17a0*/  UIADD3 UR4, UR4, 0x2, URZ ;  /* 0x0000000204047890 */ /* 0x000fe4000fffe03f */
[----:B------:R-:W-:Y:S01]  /*17b0*/  UIADD3 UR6, UR6, 0x2, URZ ;  /* 0x0000000206067890 */ /* 0x000fe2000fffe03f */
[----:B------:R-:W-:Y:S01]  /*17c0*/  UMOV UR5, 0x80000020 ;  /* 0x8000002000057882 */ /* 0x000fe20000000000 */
[----:B------:R-:W-:Y:S01]  /*17d0*/  UMOV UR7, 0x80000020 ;  /* 0x8000002000077882 */ /* 0x000fe20000000000 */
[----:B------:R-:W-:Y:S02]  /*17e0*/  WARPGROUP.DEPBAR.LE gsb0, 0x0 ;  /* 0x00008000000079c5 */ /* 0x000fe40000010000 */
[----:B------:R-:W-:-:S06]  /*17f0*/  WARPGROUP.ARRIVE ;  /* 0x00000000000079c5 */ /* 0x000fcc0000000000 */
[----:B------:R-:W-:Y:S03]  /*1800*/  HGMMA.64x128x16.F32.BF16 R24, gdesc[UR4], R24, gsb0 ;  /* 0x01e00000041879f0 */ /* 0x000fe60008001818 */
[----:B------:R-:W-:Y:S02]  /*1810*/  WARPGROUP.DEPBAR.LE gsb0, 0x0 ;  /* 0x00008000000079c5 */ /* 0x000fe40000010000 */
[----:B------:R-:W-:Y:S05]  /*1820*/  @!P1 BRA `(.L_x_23) ;  /* 0x0000000000e49947 */ /* 0x000fea0003800000 */
[----:B------:R-:W-:Y:S02]  /*1830*/  UIADD3 UR4, UR39, 0x1, URZ ;  /* 0x0000000127047890 */ /* 0x000fe4000fffe03f */
[----:B------:R-:W-:Y:S02]  /*1840*/  IMAD.U32 R3, RZ, RZ, UR39 ;  /* 0x00000027ff037e24 */ /* 0x000fe4000f8e00ff */
[----:B------:R-:W-:-:S04]  /*1850*/  UISETP.NE.AND UP0, UPT, UR4, 0xe, UPT ;  /* 0x0000000e0400788c */ /* 0x000fc8000bf05270 */
[----:B------:R-:W-:Y:S02]  /*1860*/  USEL UR5, URZ, 0x1, UP0 ;  /* 0x000000013f057887 */ /* 0x000fe40008000000 */
[----:B------:R-:W-:Y:S02]  /*1870*/  USEL UR8, UR4, URZ, UP0 ;  /* 0x0000003f04087287 */ /* 0x000fe40008000000 */
[----:B------:R-:W-:-:S06]  /*1880*/  ULOP3.LUT UR5, UR38, UR5, URZ, 0x3c, !UPT ;  /* 0x0000000526057292 */ /* 0x000fcc000f8e3c3f */
[----:B------:R-:W-:-:S07]  /*1890*/  IMAD.U32 R7, RZ, RZ, UR5 ;  /* 0x00000005ff077e24 */ /* 0x000fce000f8e00ff */
.L_x_30:
[----:B------:R-:W-:Y:S05]  /*18a0*/  @!P0 BRA `(.L_x_24) ;  /* 0x0000000000048947 */ /* 0x000fea0003800000 */
[----:B------:R-:W-:Y:S01]  /*18b0*/  BPT.TRAP 0x1 ;  /* 0x000000040000795c */ /* 0x000fe20000300000 */
.L_x_24:
[----:B------:R-:W2:Y:S01]  /*18c0*/  S2UR UR5, SR_CgaCtaId ;  /* 0x00000000000579c3 */ /* 0x000ea20000008800 */
[----:B------:R-:W-:Y:S01]  /*18d0*/  UMOV UR4, 0x400 ;  /* 0x0000040000047882 */ /* 0x000fe20000000000 */
[----:B01----:R-:W-:Y:S01]  /*18e0*/  IMAD.U32 R5, RZ, RZ, UR8 ;  /* 0x00000008ff057e24 */ /* 0x003fe2000f8e00ff */
[----:B------:R-:W-:Y:S01]  /*18f0*/  SHF.L.U32 R4, R7, 0x1f, RZ ;  /* 0x0000001f07047819 */ /* 0x000fe200000006ff */
[----:B--2---:R-:W-:-:S06]  /*1900*/  ULEA UR4, UR5, UR4, 0x18 ;  /* 0x0000000405047291 */ /* 0x004fcc000f8ec03f */
[----:B------:R-:W-:-:S04]  /*1910*/  IMAD.U32 R6, RZ, RZ, UR4 ;  /* 0x00000004ff067e24 */ /* 0x000fc8000f8e00ff */
[----:B------:R-:W-:-:S04]  /*1920*/  IMAD R5, R5, 0x8, R6 ;  /* 0x0000000805057824 */ /* 0x000fc800078e0206 */
[----:B------:R0:W1:Y:S01]  /*1930*/  SYNCS.PHASECHK.TRANS64.TRYWAIT P1, [R5+URZ], R4 ;  /* 0x00000004050075a7 */ /* 0x000062000802017f */
[----:B------:R-:W-:Y:S05]  /*1940*/  @!P0 BRA `(.L_x_25) ;  /* 0x0000000000048947 */ /* 0x000fea0003800000 */
[----:B------:R-:W-:Y:S01]  /*1950*/  BPT.TRAP 0x1 ;  /* 0x000000040000795c */ /* 0x000fe20000300000 */
.L_x_25:
[----:B-1----:R-:W-:Y:S05]  /*1960*/  @P1 BRA `(.L_x_26) ;  /* 0x0000000000081947 */ /* 0x002fea0003800000 */
[----:B------:R-:W1:Y:S02]  /*1970*/  SYNCS.PHASECHK.TRANS64.TRYWAIT P1, [R5+URZ], R4 ;  /* 0x00000004050075a7 */ /* 0x000e64000802017f */
[----:B-1----:R-:W-:Y:S05]  /*1980*/  @!P1 BRA `(.L_x_27) ;  /* 0x0000006800589947 */ /* 0x002fea0003800000 */
.L_x_26:
[----:B------:R-:W-:Y:S01]  /*1990*/  ULEA UR4, UR8, UR41, 0x9 ;  /* 0x0000002908047291 */ /* 0x000fe2000f8e483f */
[----:B------:R-:W-:Y:S01]  /*19a0*/  WARPGROUP.ARRIVE ;  /* 0x00000000000079c5 */ /* 0x000fe20000000000 */
[----:B------:R-:W-:Y:S01]  /*19b0*/  ULEA UR6, UR8, UR9, 0x9 ;  /* 0x0000000908067291 */ /* 0x000fe2000f8e483f */
[----:B------:R-:W-:Y:S01]  /*19c0*/  UMOV UR5, 0x80000020 ;  /* 0x8000002000057882 */ /* 0x000fe20000000000 */
[----:B------:R-:W-:-:S07]  /*19d0*/  UMOV UR7, 0x80000020 ;  /* 0x8000002000077882 */ /* 0x000fce0000000000 */
[----:B------:R-:W-:Y:S01]  /*19e0*/  HGMMA.64x128x16.F32.BF16 R24, gdesc[UR4], R24, gsb0 ;  /* 0x01e00000041879f0 */ /* 0x000fe20008001818 */
        /* <DEDUP_REMOVED lines=9> */
[----:B------:R-:W-:Y:S01]  /*1a80*/  BPT.TRAP 0x1 ;  /* 0x000000040000795c */ /* 0x000fe20000300000 */
.L_x_28:
[----:B------:R-:W-:-:S13]  /*1a90*/  ISETP.NE.AND P1, PT, R22, RZ, PT ;  /* 0x000000ff1600720c */ /* 0x000fda0003f25270 */
[----:B01----:R-:W-:-:S04]  /*1aa0*/  @P1 IMAD R4, R3, 0x8, R6 ;  /* 0x0000000803041824 */ /* 0x003fc800078e0206 */
[----:B------:R-:W-:-:S05]  /*1ab0*/  @P1 VIADD R4, R4, 0x70 ;  /* 0x0000007004041836 */ /* 0x000fca0000000000 */
[----:B------:R-:W-:-:S04]  /*1ac0*/  @P1 PRMT R4, R23, 0x654, R4 ;  /* 0x0000065417041816 */ /* 0x000fc80000000004 */
[----:B------:R0:W-:Y:S01]  /*1ad0*/  @P1 SYNCS.ARRIVE.TRANS64.RED.A1T0 RZ, [R4+URZ], RZ ;  /* 0x000000ff04ff19a7 */ /* 0x0001e2000810043f */
[----:B------:R-:W-:-:S13]  /*1ae0*/  ISETP.GT.U32.AND P1, PT, R19, 0x1, PT ;  /* 0x000000011300780c */ /* 0x000fda0003f24070 */
[----:B0-----:R-:W-:Y:S05]  /*1af0*/  @P1 BRA `(.L_x_29) ;  /* 0x0000000000041947 */ /* 0x001fea0003800000 */
[----:B------:R-:W-:Y:S01]  /*1b00*/  BPT.TRAP 0x1 ;  /* 0x000000040000795c */ /* 0x000fe20000300000 */
.L_x_29:
[----:B------:R-:W-:Y:S01]  /*1b10*/  UIADD3 UR8, UR8, 0x1, URZ ;  /* 0x0000000108087890 */ /* 0x000fe2000fffe03f */
[C---:B------:R-:W-:Y:S01]  /*1b20*/  ISETP.GT.AND P2, PT, R0.reuse, 0x1, PT ;  /* 0x000000010000780c */ /* 0x040fe20003f44270 */
[----:B------:R-:W-:Y:S02]  /*1b30*/  VIADD R3, R3, 0x1 ;  /* 0x0000000103037836 */ /* 0x000fe40000000000 */
[----:B------:R-:W-:Y:S01]  /*1b40*/  UISETP.NE.AND UP0, UPT, UR8, 0xe, UPT ;  /* 0x0000000e0800788c */ /* 0x000fe2000bf05270 */
[----:B------:R-:W-:Y:S02]  /*1b50*/  VIADD R0, R0, 0xffffffff ;  /* 0xffffffff00007836 */ /* 0x000fe40000000000 */
[C---:B------:R-:W-:Y:S01]  /*1b60*/  ISETP.NE.AND P1, PT, R3.reuse, 0xe, PT ;  /* 0x0000000e0300780c */ /* 0x040fe20003f25270 */
[----:B------:R-:W-:Y:S02]  /*1b70*/  USEL UR4, URZ, 0x1, UP0 ;  /* 0x000000013f047887 */ /* 0x000fe40008000000 */
[----:B------:R-:W-:Y:S01]  /*1b80*/  USEL UR8, UR8, URZ, UP0 ;  /* 0x0000003f08087287 */ /* 0x000fe20008000000 */
[----:B------:R-:W-:-:S03]  /*1b90*/  SEL R3, R3, RZ, P1 ;  /* 0x000000ff03037207 */ /* 0x000fc60000800000 */
[----:B------:R-:W-:Y:S01]  /*1ba0*/  LOP3.LUT R7, R7, UR4, RZ, 0x3c, !PT ;  /* 0x0000000407077c12 */ /* 0x000fe2000f8e3cff */
[----:B------:R-:W-:Y:S07]  /*1bb0*/  @P2 BRA `(.L_x_30) ;  /* 0xfffffffc00382947 */ /* 0x000fee000383ffff */
.L_x_23:
[----:B------:R-:W2:Y:S02]  /*1bc0*/  LDC R0, c[0x0][0x28c] ;  /* 0x0000a300ff007b82 */ /* 0x000ea40000000800 */
[----:B--2---:R-:W-:-:S13]  /*1bd0*/  ISETP.GE.AND P1, PT, R0, 0x1, PT ;  /* 0x000000010000780c */ /* 0x004fda0003f26270 */
[----:B------:R-:W-:Y:S05]  /*1be0*/  @!P1 BRA `(.L_x_31) ;  /* 0x0000000000549947 */ /* 0x000fea0003800000 */
[----:B------:R-:W-:Y:S05]  /*1bf0*/  @!P0 BRA `(.L_x_32) ;  /* 0x0000000000048947 */ /* 0x000fea0003800000 */
[----:B------:R-:W-:Y:S01]  /*1c00*/  BPT.TRAP 0x1 ;  /* 0x000000040000795c */ /* 0x000fe20000300000 */
.L_x_32:
[----:B------:R-:W-:Y:S01]  /*1c10*/  ISETP.NE.AND P0, PT, R22, RZ, PT ;  /* 0x000000ff1600720c */ /* 0x000fe20003f05270 */
[----:B------:R-:W-:Y:S01]  /*1c20*/  BSSY B0, `(.L_x_33) ;  /* 0x000000f000007945 */ /* 0x000fe20003800000 */
[----:B------:R-:W-:-:S11]  /*1c30*/  ISETP.GT.U32.AND P1, PT, R19, 0x1, PT ;  /* 0x000000011300780c */ /* 0x000fd60003f24070 */
[----:B------:R-:W-:Y:S05]  /*1c40*/  @!P0 BRA `(.L_x_34) ;  /* 0x0000000000308947 */ /* 0x000fea0003800000 */
[----:B------:R-:W-:-:S04]  /*1c50*/  UISETP.LT.AND UP0, UPT, UR40, 0x1, UPT ;  /* 0x000000012800788c */ /* 0x000fc8000bf01270 */
[----:B------:R-:W-:-:S04]  /*1c60*/  USEL UR6, UR40, 0x1, UP0 ;  /* 0x0000000128067887 */ /* 0x000fc80008000000 */
[----:B------:R-:W-:-:S04]  /*1c70*/  UIADD3 UR6, UR39, UR40, -UR6 ;  /* 0x0000002827067290 */ /* 0x000fc8000fffe806 */
[----:B------:R-:W-:-:S04]  /*1c80*/  USHF.R.U32.HI UR4, URZ, 0x1, UR6 ;  /* 0x000000013f047899 */ /* 0x000fc80008011606 */
[----:B------:R-:W-:-:S04]  /*1c90*/  UIMAD.WIDE.U32 UR4, UR4, -0x6db6db6d, URZ ;  /* 0x92492493040478a5 */ /* 0x000fc8000f8e003f */
[----:B------:R-:W-:-:S04]  /*1ca0*/  USHF.R.U32.HI UR4, URZ, 0x2, UR5 ;  /* 0x000000023f047899 */ /* 0x000fc80008011605 */
[----:B------:R-:W-:-:S06]  /*1cb0*/  UIMAD UR6, UR4, -0xe, UR6 ;  /* 0xfffffff2040678a4 */ /* 0x000fcc000f8e0206 */
[----:B------:R-:W-:-:S04]  /*1cc0*/  IMAD.U32 R3, RZ, RZ, UR6 ;  /* 0x00000006ff037e24 */ /* 0x000fc8000f8e00ff */
[----:B------:R-:W-:-:S04]  /*1cd0*/  IMAD R0, R3, 0x8, R6 ;  /* 0x0000000803007824 */ /* 0x000fc800078e0206 */
[----:B------:R-:W-:-:S05]  /*1ce0*/  VIADD R0, R0, 0x70 ;  /* 0x0000007000007836 */ /* 0x000fca0000000000 */
[----:B------:R-:W-:-:S04]  /*1cf0*/  PRMT R0, R23, 0x654, R0 ;  /* 0x0000065417007816 */ /* 0x000fc80000000000 */
[----:B------:R2:W-:Y:S03]  /*1d00*/  SYNCS.ARRIVE.TRANS64.RED.A1T0 RZ, [R0+URZ], RZ ;  /* 0x000000ff00ff79a7 */ /* 0x0005e6000810043f */
.L_x_34:
[----:B------:R-:W-:Y:S05]  /*1d10*/  BSYNC B0 ;  /* 0x0000000000007941 */ /* 0x000fea0003800000 */
.L_x_33:
[----:B------:R-:W-:Y:S05]  /*1d20*/  @P1 BRA `(.L_x_31) ;  /* 0x0000000000041947 */ /* 0x000fea0003800000 */
[----:B------:R-:W-:Y:S01]  /*1d30*/  BPT.TRAP 0x1 ;  /* 0x000000040000795c */ /* 0x000fe20000300000 */
.L_x_31:
[----:B------:R-:W3:Y:S01]  /*1d40*/  LDC R6, c[0x0][0x288] ;  /* 0x0000a200ff067b82 */ /* 0x000ee20000000800 */
[--C-:B--2---:R-:W-:Y:S01]  /*1d50*/  SHF.R.U32.HI R0, RZ, 0x2, R18.reuse ;  /* 0x00000002ff007819 */ /* 0x104fe20000011612 */
[----:B------:R-:W-:Y:S01]  /*1d60*/  IMAD.SHL.U32 R93, R93, 0x80, RZ ;  /* 0x000000805d5d7824 */ /* 0x000fe200078e00ff */
[----:B01----:R-:W-:Y:S01]  /*1d70*/  SHF.R.U32.HI R5, RZ, 0x7, R18 ;  /* 0x00000007ff057819 */ /* 0x003fe20000011612 */
[----:B------:R-:W-:Y:S01]  /*1d80*/  UIADD3 UR39, UR40, UR39, URZ ;  /* 0x0000002728277290 */ /* 0x000fe2000fffe03f */
[----:B------:R-:W-:Y:S01]  /*1d90*/  LOP3.LUT R3, R0, 0x7, RZ, 0xc0, !PT ;  /* 0x0000000700037812 */ /* 0x000fe200078ec0ff */
[----:B------:R-:W-:Y:S01]  /*1da0*/  ULDC UR7, c[0x0][0x284] ;  /* 0x0000a10000077ab9 */ /* 0x000fe20000000800 */
[----:B------:R-:W-:Y:S01]  /*1db0*/  LOP3.LUT R0, R5, 0x1, RZ, 0xc0, !PT ;  /* 0x0000000105007812 */ /* 0x000fe200078ec0ff */
[----:B------:R-:W-:Y:S01]  /*1dc0*/  UISETP.GT.U32.AND UP0, UPT, UR39, 0xd, UPT ;  /* 0x0000000d2700788c */ /* 0x000fe2000bf04070 */
[C---:B------:R-:W-:Y:S01]  /*1dd0*/  LOP3.LUT R4, R18.reuse, 0x60, RZ, 0xc0, !PT ;  /* 0x0000006012047812 */ /* 0x040fe200078ec0ff */
[----:B------:R-:W-:Y:S01]  /*1de0*/  USHF.R.U32.HI UR4, URZ, 0x1, UR39 ;  /* 0x000000013f047899 */ /* 0x000fe20008011627 */
[----:B------:R-:W-:Y:S01]  /*1df0*/  LOP3.LUT R5, R18, 0x3, RZ, 0xc0, !PT ;  /* 0x0000000312057812 */ /* 0x000fe200078ec0ff */
[----:B------:R-:W-:Y:S01]  /*1e00*/  IMAD.SHL.U32 R8, R0, 0x40, RZ ;  /* 0x0000004000087824 */ /* 0x000fe200078e00ff */
[----:B------:R-:W-:Y:S01]  /*1e10*/  SHF.R.U32.HI R4, RZ, 0x1, R4 ;  /* 0x00000001ff047819 */ /* 0x000fe20000011604 */
[----:B------:R-:W-:Y:S01]  /*1e20*/  UISETP.LT.U32.AND UP0, UPT, UR40, 0xe, UP0 ;  /* 0x0000000e2800788c */ /* 0x000fe20008701070 */
[----:B------:R-:W-:Y:S01]  /*1e30*/  SHF.R.S32.HI R15, RZ, 0x1f, R91 ;  /* 0x0000001fff0f7819 */ /* 0x000fe2000001145b */
[----:B------:R-:W-:Y:S01]  /*1e40*/  UISETP.GE.U32.AND UP1, UPT, UR40, 0xe, UPT ;  /* 0x0000000e2800788c */ /* 0x000fe2000bf26070 */
[--C-:B------:R-:W-:Y:S01]  /*1e50*/  IADD3 R7, RZ, -R4, -R3.reuse ;  /* 0x80000004ff077210 */ /* 0x100fe20007ffe803 */
[----:B------:R-:W-:Y:S01]  /*1e60*/  ULDC.64 UR8, c[0x0][0x5d0] ;  /* 0x0001740000087ab9 */ /* 0x000fe20000000a00 */
[----:B------:R-:W-:Y:S01]  /*1e70*/  LOP3.LUT R3, R8, 0x40, R3, 0xe2, !PT ;  /* 0x0000004008037812 */ /* 0x000fe200078ee203 */
[----:B------:R-:W-:Y:S01]  /*1e80*/  IMAD.SHL.U32 R8, R18, 0x2, RZ ;  /* 0x0000000212087824 */ /* 0x000fe200078e00ff */
[----:B------:R-:W-:Y:S01]  /*1e90*/  UIMAD.WIDE.U32 UR4, UR4, -0x6db6db6d, URZ ;  /* 0x92492493040478a5 */ /* 0x000fe2000f8e003f */
[C---:B------:R-:W-:Y:S01]  /*1ea0*/  IMAD.WIDE R10, R92.reuse, 0x80, RZ ;  /* 0x000000805c0a7825 */ /* 0x040fe200078e02ff */
[----:B------:R-:W-:Y:S01]  /*1eb0*/  USEL UR6, URZ, 0x1, !UP0 ;  /* 0x000000013f067887 */ /* 0x000fe2000c000000 */
[----:B---3--:R-:W-:Y:S01]  /*1ec0*/  ISETP.GE.AND P0, PT, R93, R6, PT ;  /* 0x000000065d00720c */ /* 0x008fe20003f06270 */
[----:B------:R-:W-:Y:S01]  /*1ed0*/  USHF.R.U32.HI UR4, URZ, 0x2, UR5 ;  /* 0x000000023f047899 */ /* 0x000fe20008011605 */
[----:B------:R-:W-:Y:S01]  /*1ee0*/  IMAD R12, R5, -0x2, R6 ;  /* 0xfffffffe050c7824 */ /* 0x000fe200078e0206 */
[----:B------:R-:W-:Y:S01]  /*1ef0*/  LOP3.LUT R8, R93, 0x6, R8, 0xf8, !PT ;  /* 0x000000065d087812 */ /* 0x000fe200078ef808 */
[----:B------:R-:W-:Y:S01]  /*1f00*/  IMAD.SHL.U32 R5, R92, 0x80, RZ ;  /* 0x000000805c057824 */ /* 0x000fe200078e00ff */
[----:B------:R-:W-:Y:S01]  /*1f10*/  ULOP3.LUT UR38, UR38, UR6, URZ, 0x3c, !UPT ;  /* 0x0000000626267292 */ /* 0x000fe2000f8e3c3f */
[----:B------:R-:W-:Y:S01]  /*1f20*/  IMAD R6, R15, UR8, RZ ;  /* 0x000000080f067c24 */ /* 0x000fe2000f8e02ff */
[----:B------:R-:W-:Y:S01]  /*1f30*/  SHF.R.S32.HI R9, RZ, 0x1f, R8 ;  /* 0x0000001fff097819 */ /* 0x000fe20000011408 */
[----:B------:R-:W-:Y:S01]  /*1f40*/  IMAD R0, R0, -0x40, R7 ;  /* 0xffffffc000007824 */ /* 0x000fe200078e0207 */
[----:B------:R-:W-:Y:S01]  /*1f50*/  ISETP.GE.OR P0, PT, R5, UR7, P0 ;  /* 0x0000000705007c0c */ /* 0x000fe20008706670 */
[C---:B------:R-:W-:Y:S01]  /*1f60*/  IMAD R13, R91.reuse, UR9, R6 ;  /* 0x000000095b0d7c24 */ /* 0x040fe2000f8e0206 */
[----:B------:R-:W-:Y:S01]  /*1f70*/  LOP3.LUT R105, R10, R3, R4, 0xfe, !PT ;  /* 0x000000030a697212 */ /* 0x000fe200078efe04 */
[----:B------:R-:W-:Y:S01]  /*1f80*/  IMAD.WIDE.U32 R6, R91, UR8, R8 ;  /* 0x000000085b067c25 */ /* 0x000fe2000f8e0008 */
[----:B------:R-:W-:Y:S01]  /*1f90*/  UIMAD UR39, UR4, -0xe, UR39 ;  /* 0xfffffff2042778a4 */ /* 0x000fe2000f8e0227 */
[----:B------:R-:W-:Y:S01]  /*1fa0*/  IADD3 R3, -R5, UR7, R0 ;  /* 0x0000000705037c10 */ /* 0x000fe2000fffe100 */
[----:B------:R-:W-:Y:S01]  /*1fb0*/  @UP1 ULOP3.LUT UR38, UR38, 0x1, UR4, 0x78, !UPT ;  /* 0x0000000126261892 */ /* 0x000fe2000f8e7804 */
[----:B------:R-:W-:-:S02]  /*1fc0*/  IMAD.IADD R7, R7, 0x1, R13 ;  /* 0x0000000107077824 */ /* 0x000fc400078e020d */
[----:B------:R-:W-:Y:S02]  /*1fd0*/  IMAD.IADD R4, R12, 0x1, -R93 ;  /* 0x000000010c047824 */ /* 0x000fe400078e0a5d */
[----:B------:R-:W-:Y:S02]  /*1fe0*/  IMAD.MOV.U32 R0, RZ, RZ, -0x1 ;  /* 0xffffffffff007424 */ /* 0x000fe400078e00ff */
[----:B------:R-:W-:Y:S05]  /*1ff0*/  @P0 BRA `(.L_x_35) ;  /* 0x0000004000240947 */ /* 0x000fea0003800000 */
[----:B------:R-:W0:Y:S01]  /*2000*/  LDC.64 R98, c[0x0][0x5c8] ;  /* 0x00017200ff627b82 */ /* 0x000e220000000a00 */
[----:B-----5:R-:W-:Y:S01]  /*2010*/  FSETP.NEU.AND P0, PT, R89, RZ, PT ;  /* 0x000000ff5900720b */ /* 0x020fe20003f0d000 */
[----:B------:R-:W-:Y:S01]  /*2020*/  BSSY B0, `(.L_x_35) ;  /* 0x0000406000007945 */ /* 0x000fe20003800000 */
[----:B------:R-:W-:-:S04]  /*2030*/  ISETP.GT.AND P2, PT, R4, RZ, PT ;  /* 0x000000ff0400720c */ /* 0x000fc80003f44270 */
[----:B------:R-:W-:Y:S01]  /*2040*/  ISETP.GT.AND P1, PT, R3, RZ, P2 ;  /* 0x000000ff0300720c */ /* 0x000fe20001724270 */
[-C--:B0-----:R-:W-:Y:S02]  /*2050*/  IMAD R12, R11, R98.reuse, RZ ;  /* 0x000000620b0c7224 */ /* 0x081fe400078e02ff */
[----:B------:R-:W-:-:S04]  /*2060*/  IMAD.WIDE.U32 R92, R105, R98, R6 ;  /* 0x00000062695c7225 */ /* 0x000fc800078e0006 */
[----:B------:R-:W-:-:S04]  /*2070*/  IMAD R5, R105, R99, R12 ;  /* 0x0000006369057224 */ /* 0x000fc800078e020c */
[----:B------:R-:W-:Y:S01]  /*2080*/  IMAD.IADD R107, R93, 0x1, R5 ;  /* 0x000000015d6b7824 */ /* 0x000fe200078e0205 */
[----:B------:R-:W-:Y:S06]  /*2090*/  @!P0 BRA `(.L_x_36) ;  /* 0x0000002c00288947 */ /* 0x000fec0003800000 */
[----:B------:R-:W0:Y:S01]  /*20a0*/  LDC.64 R96, c[0x0][0x5b8] ;  /* 0x00016e00ff607b82 */ /* 0x000e220000000a00 */
[----:B------:R-:W-:-:S07]  /*20b0*/  ULDC.64 UR4, c[0x0][0x5c0] ;  /* 0x0001700000047ab9 */ /* 0x000fce0000000a00 */
[----:B------:R-:W1:Y:S08]  /*20c0*/  LDC.64 R100, c[0x0][0x5b0] ;  /* 0x00016c00ff647b82 */ /* 0x000e700000000a00 */
[----:B------:R-:W2:Y:S01]  /*20d0*/  LDC.64 R102, c[0x0][0x5a8] ;  /* 0x00016a00ff667b82 */ /* 0x000ea20000000a00 */
[-C--:B0-----:R-:W-:Y:S02]  /*20e0*/  IMAD R6, R15, R96.reuse, RZ ;  /* 0x000000600f067224 */ /* 0x081fe400078e02ff */
[----:B------:R-:W-:-:S04]  /*20f0*/  IMAD.WIDE.U32 R94, R91, R96, R8 ;  /* 0x000000605b5e7225 */ /* 0x000fc800078e0008 */
[----:B------:R-:W-:Y:S02]  /*2100*/  IMAD R93, R91, R97, R6 ;  /* 0x000000615b5d7224 */ /* 0x000fe400078e0206 */
[-C--:B-1----:R-:W-:Y:S02]  /*2110*/  IMAD R10, R11, R100.reuse, RZ ;  /* 0x000000640b0a7224 */ /* 0x082fe400078e02ff */
[----:B------:R-:W-:Y:S02]  /*2120*/  IMAD.IADD R13, R95, 0x1, R93 ;  /* 0x000000015f0d7824 */ /* 0x000fe400078e025d */
[----:B------:R-:W-:Y:S02]  /*2130*/  IMAD.MOV.U32 R12, RZ, RZ, R94 ;  /* 0x000000ffff0c7224 */ /* 0x000fe400078e005e */
[C---:B------:R-:W-:Y:S02]  /*2140*/  IMAD R97, R105.reuse, R101, R10 ;  /* 0x0000006569617224 */ /* 0x040fe400078e020a */
[----:B------:R-:W-:-:S04]  /*2150*/  IMAD.WIDE.U32 R6, R105, R100, R12 ;  /* 0x0000006469067225 */ /* 0x000fc800078e000c */
[----:B------:R-:W-:Y:S01]  /*2160*/  IMAD.IADD R5, R7, 0x1, R97 ;  /* 0x0000000107057824 */ /* 0x000fe200078e0261 */
[----:B--2---:R-:W-:-:S04]  /*2170*/  LEA R14, P0, R6, R102, 0x1 ;  /* 0x00000066060e7211 */ /* 0x004fc800078008ff */
[----:B------:R-:W-:-:S05]  /*2180*/  LEA.HI.X R15, R6, R103, R5, 0x1, P0 ;  /* 0x00000067060f7211 */ /* 0x000fca00000f0c05 */
[----:B------:R0:W2:Y:S01]  /*2190*/  @P1 LDG.E.LTC128B.U16 R5, desc[UR36][R14.64] ;  /* 0x000000240e051981 */ /* 0x0000a2000c1e1520 */
[----:B------:R-:W-:Y:S01]  /*21a0*/  IMAD.WIDE.U32 R6, R105, R100, R8 ;  /* 0x0000006469067225 */ /* 0x000fe200078e0008 */
[----:B------:R-:W-:Y:S03]  /*21b0*/  BSSY B1, `(.L_x_37) ;  /* 0x0000013000017945 */ /* 0x000fe60003800000 */
[----:B------:R-:W-:Y:S02]  /*21c0*/  IMAD.IADD R7, R97, 0x1, R7 ;  /* 0x0000000161077824 */ /* 0x000fe400078e0207 */
[----:B------:R-:W-:Y:S01]  /*21d0*/  IMAD.WIDE.U32 R20, R91, R96, R6 ;  /* 0x000000605b147225 */ /* 0x000fe200078e0006 */
[----:B0-----:R-:W-:-:S03]  /*21e0*/  SHF.L.U64.HI R15, R100, 0x3, R101 ;  /* 0x00000003640f7819 */ /* 0x001fc60000010265 */
[----:B------:R-:W-:Y:S01]  /*21f0*/  IMAD.IADD R7, R93, 0x1, R21 ;  /* 0x000000015d077824 */ /* 0x000fe200078e0215 */
[----:B------:R-:W-:Y:S01]  /*2200*/  LEA R6, P4, R20, R102, 0x1 ;  /* 0x0000006614067211 */ /* 0x000fe200078808ff */
[----:B------:R-:W-:-:S03]  /*2210*/  IMAD.SHL.U32 R14, R100, 0x8, RZ ;  /* 0x00000008640e7824 */ /* 0x000fc600078e00ff */
[----:B------:R-:W-:Y:S01]  /*2220*/  LEA.HI.X R7, R20, R103, R7, 0x1, P4 ;  /* 0x0000006714077211 */ /* 0x000fe200020f0c07 */
[----:B--2---:R-:W-:-:S04]  /*2230*/  IMAD.U32 R10, R5, 0x10000, RZ ;  /* 0x00010000050a7824 */ /* 0x004fc800078e00ff */
[----:B------:R-:W-:Y:S01]  /*2240*/  FMUL R11, R10, R89 ;  /* 0x000000590a0b7220 */ /* 0x000fe20000400000 */
[----:B------:R-:W-:-:S03]  /*2250*/  LEA R10, P0, R92, UR4, 0x1 ;  /* 0x000000045c0a7c11 */ /* 0x000fc6000f8008ff */
[----:B------:R-:W-:Y:S01]  /*2260*/  FFMA R24, R24, R88, R11 ;  /* 0x0000005818187223 */ /* 0x000fe2000000000b */
[----:B------:R-:W-:Y:S02]  /*2270*/  LEA.HI.X R11, R92, UR5, R107, 0x1, P0 ;  /* 0x000000055c0b7c11 */ /* 0x000fe400080f0c6b */
[----:B------:R-:W-:Y:S02]  /*2280*/  ISETP.GT.AND P0, PT, R4, 0x1, PT ;  /* 0x000000010400780c */ /* 0x000fe40003f04270 */
[----:B------:R-:W-:Y:S02]  /*2290*/  F2FP.BF16.F32.PACK_AB R24, RZ, R24 ;  /* 0x00000018ff18723e */ /* 0x000fe400000010ff */
[----:B------:R-:W-:-:S03]  /*22a0*/  ISETP.GT.AND P3, PT, R3, RZ, P0 ;  /* 0x000000ff0300720c */ /* 0x000fc60000764270 */
[----:B------:R0:W-:Y:S10]  /*22b0*/  @P1 STG.E.U16 desc[UR36][R10.64], R24 ;  /* 0x000000180a001986 */ /* 0x0001f4000c101524 */
[----:B------:R-:W-:Y:S05]  /*22c0*/  @!P3 BRA `(.L_x_38) ;  /* 0x000000000004b947 */ /* 0x000fea0003800000 */
[----:B------:R1:W5:Y:S02]  /*22d0*/  LDG.E.LTC128B.U16 R5, desc[UR36][R6.64+0x2] ;  /* 0x0000022406057981 */ /* 0x000364000c1e1520 */
.L_x_38:
[----:B------:R-:W-:Y:S05]  /*22e0*/  BSYNC B1 ;  /* 0x0000000000017941 */ /* 0x000fea0003800000 */
.L_x_37:
[----:B-----5:R-:W-:Y:S01]  /*22f0*/  IMAD.U32 R12, R5, 0x10000, RZ ;  /* 0x00010000050c7824 */ /* 0x020fe200078e00ff */
[----:B------:R-:W-:Y:S01]  /*2300*/  ISETP.GT.AND P2, PT, R3, 0x8, P2 ;  /* 0x000000080300780c */ /* 0x000fe20001744270 */
[----:B------:R-:W-:Y:S01]  /*2310*/  IMAD.WIDE.U32 R20, R105, R100, R14 ;  /* 0x0000006469147225 */ /* 0x000fe200078e000e */
[----:B0-----:R-:W-:-:S03]  /*2320*/  PRMT R24, R5, 0x7610, R24 ;  /* 0x0000761005187816 */ /* 0x001fc60000000018 */
[----:B------:R-:W-:Y:S01]  /*2330*/  FMUL R12, R12, R89 ;  /* 0x000000590c0c7220 */ /* 0x000fe20000400000 */
[----:B------:R-:W-:Y:S01]  /*2340*/  IMAD.IADD R97, R97, 0x1, R21 ;  /* 0x0000000161617824 */ /* 0x000fe200078e0215 */
[----:B------:R-:W-:Y:S02]  /*2350*/  IADD3 R94, P1, R94, R20, RZ ;  /* 0x000000145e5e7210 */ /* 0x000fe40007f3e0ff */
[----:B------:R-:W-:-:S03]  /*2360*/  FFMA R12, R25, R88, R12 ;  /* 0x00000058190c7223 */ /* 0x000fc6000000000c */
[----:B------:R-:W-:Y:S02]  /*2370*/  IMAD.X R13, R97, 0x1, R13, P1 ;  /* 0x00000001610d7824 */ /* 0x000fe400008e060d */
[----:B------:R-:W-:Y:S02]  /*2380*/  F2FP.BF16.F32.PACK_AB R12, RZ, R12 ;  /* 0x0000000cff0c723e */ /* 0x000fe400000010ff */
[----:B------:R-:W-:Y:S02]  /*2390*/  LEA R14, P1, R94, R102, 0x1 ;  /* 0x000000665e0e7211 */ /* 0x000fe400078208ff */
[----:B------:R-:W-:Y:S02]  /*23a0*/  PRMT R21, R12, 0x7610, R21 ;  /* 0x000076100c157816 */ /* 0x000fe40000000015 */
[----:B------:R-:W-:-:S03]  /*23b0*/  LEA.HI.X R15, R94, R103, R13, 0x1, P1 ;  /* 0x000000675e0f7211 */ /* 0x000fc600008f0c0d */
[----:B------:R0:W-:Y:S04]  /*23c0*/  @P3 STG.E.U16 desc[UR36][R10.64+0x2], R21 ;  /* 0x000002150a003986 */ /* 0x0001e8000c101524 */
[----:B------:R-:W2:Y:S01]  /*23d0*/  @P2 LDG.E.LTC128B.U16 R24, desc[UR36][R14.64] ;  /* 0x000000240e182981 */ /* 0x000ea2000c1e1520 */
[----:B------:R-:W-:Y:S01]  /*23e0*/  IADD3 R20, P1, R8, R20, RZ ;  /* 0x0000001408147210 */ /* 0x000fe20007f3e0ff */
[----:B------:R-:W-:Y:S01]  /*23f0*/  BSSY B1, `(.L_x_39) ;  /* 0x0000011000017945 */ /* 0x000fe20003800000 */
[C---:B------:R-:W-:Y:S02]  /*2400*/  SHF.L.U64.HI R13, R98.reuse, 0x4, R99 ;  /* 0x00000004620d7819 */ /* 0x040fe40000010263 */
[----:B------:R-:W-:Y:S01]  /*2410*/  ISETP.GT.AND P0, PT, R3, 0x8, P0 ;  /* 0x000000080300780c */ /* 0x000fe20000704270 */
[----:B0-----:R-:W-:Y:S01]  /*2420*/  IMAD.X R21, R9, 0x1, R97, P1 ;  /* 0x0000000109157824 */ /* 0x001fe200008e0661 */
[----:B------:R-:W-:Y:S01]  /*2430*/  LEA R12, P1, R98, R10, 0x4 ;  /* 0x0000000a620c7211 */ /* 0x000fe200078220ff */
[----:B------:R-:W-:-:S04]  /*2440*/  IMAD.WIDE.U32 R20, R91, R96, R20 ;  /* 0x000000605b147225 */ /* 0x000fc800078e0014 */
[----:B------:R-:W-:Y:S02]  /*2450*/  IMAD.X R13, R13, 0x1, R11, P1 ;  /* 0x000000010d0d7824 */ /* 0x000fe400008e060b */
[----:B------:R-:W-:Y:S02]  /*2460*/  IMAD.IADD R9, R93, 0x1, R21 ;  /* 0x000000015d097824 */ /* 0x000fe400078e0215 */
[----:B--2---:R-:W-:-:S04]  /*2470*/  IMAD.U32 R8, R24, 0x10000, RZ ;  /* 0x0001000018087824 */ /* 0x004fc800078e00ff */
[----:B------:R-:W-:Y:S01]  /*2480*/  FMUL R5, R8, R89 ;  /* 0x0000005908057220 */ /* 0x000fe20000400000 */
[----:B------:R-:W-:-:S03]  /*2490*/  LEA R8, P3, R20, R102, 0x1 ;  /* 0x0000006614087211 */ /* 0x000fc600078608ff */
[----:B------:R-:W-:Y:S01]  /*24a0*/  FFMA R5, R26, R88, R5 ;  /* 0x000000581a057223 */ /* 0x000fe20000000005 */
[----:B------:R-:W-:-:S04]  /*24b0*/  LEA.HI.X R9, R20, R103, R9, 0x1, P3 ;  /* 0x0000006714097211 */ /* 0x000fc800018f0c09 */
[----:B------:R-:W-:-:S05]  /*24c0*/  F2FP.BF16.F32.PACK_AB R5, RZ, R5 ;  /* 0x00000005ff05723e */ /* 0x000fca00000010ff */
[----:B------:R0:W-:Y:S01]  /*24d0*/  @P2 STG.E.U16 desc[UR36][R12.64], R5 ;  /* 0x000000050c002986 */ /* 0x0001e2000c101524 */
[----:B------:R-:W-:Y:S05]  /*24e0*/  @!P0 BRA `(.L_x_40) ;  /* 0x0000000000048947 */ /* 0x000fea0003800000 */
[----:B------:R2:W5:Y:S02]  /*24f0*/  LDG.E.LTC128B.U16 R24, desc[UR36][R8.64+0x2] ;  /* 0x0000022408187981 */ /* 0x000564000c1e1520 */
.L_x_40:
[----:B------:R-:W-:Y:S05]  /*2500*/  BSYNC B1 ;  /* 0x0000000000017941 */ /* 0x000fea0003800000 */
.L_x_39:
[----:B-----5:R-:W-:Y:S01]  /*2510*/  IMAD.U32 R14, R24, 0x10000, RZ ;  /* 0x00010000180e7824 */ /* 0x020fe200078e00ff */
[----:B------:R-:W-:Y:S01]  /*2520*/  ISETP.GT.AND P1, PT, R4, 0x8, PT ;  /* 0x000000080400780c */ /* 0x000fe20003f24270 */
[----:B------:R-:W-:Y:S02]  /*2530*/  BSSY B1, `(.L_x_41) ;  /* 0x0000008000017945 */ /* 0x000fe40003800000 */
[----:B------:R-:W-:Y:S01]  /*2540*/  FMUL R14, R14, R89 ;  /* 0x000000590e0e7220 */ /* 0x000fe20000400000 */
[----:B------:R-:W-:-:S03]  /*2550*/  ISETP.GT.AND P2, PT, R3, RZ, P1 ;  /* 0x000000ff0300720c */ /* 0x000fc60000f44270 */
[----:B------:R-:W-:-:S05]  /*2560*/  FFMA R14, R27, R88, R14 ;  /* 0x000000581b0e7223 */ /* 0x000fca000000000e */
[----:B------:R-:W-:-:S05]  /*2570*/  F2FP.BF16.F32.PACK_AB R14, RZ, R14 ;  /* 0x0000000eff0e723e */ /* 0x000fca00000010ff */
[----:B------:R3:W-:Y:S01]  /*2580*/  @P0 STG.E.U16 desc[UR36][R12.64+0x2], R14 ;  /* 0x0000020e0c000986 */ /* 0x0007e2000c101524 */
[----:B------:R-:W-:Y:S05]  /*2590*/  @!P2 BRA `(.L_x_42) ;  /* 0x000000000004a947 */ /* 0x000fea0003800000 */
[----:B------:R4:W5:Y:S02]  /*25a0*/  LDG.E.LTC128B.U16 R24, desc[UR36][R6.64+0x10] ;  /* 0x0000102406187981 */ /* 0x000964000c1e1520 */
.L_x_42:
[----:B------:R-:W-:Y:S05]  /*25b0*/  BSYNC B1 ;  /* 0x0000000000017941 */ /* 0x000fea0003800000 */
.L_x_41:
[----:B---3-5:R-:W-:Y:S01]  /*25c0*/  IMAD.U32 R14, R24, 0x10000, RZ ;  /* 0x00010000180e7824 */ /* 0x028fe200078e00ff */
[----:B------:R-:W-:Y:S01]  /*25d0*/  ISETP.GT.AND P0, PT, R4, 0x9, PT ;  /* 0x000000090400780c */ /* 0x000fe20003f04270 */
[----:B------:R-:W-:Y:S02]  /*25e0*/  BSSY B1, `(.L_x_43) ;  /* 0x0000008000017945 */ /* 0x000fe40003800000 */
[----:B0-----:R-:W-:Y:S01]  /*25f0*/  FMUL R5, R14, R89 ;  /* 0x000000590e057220 */ /* 0x001fe20000400000 */
[----:B------:R-:W-:-:S03]  /*2600*/  ISETP.GT.AND P3, PT, R3, RZ, P0 ;  /* 0x000000ff0300720c */ /* 0x000fc60000764270 */
[----:B------:R-:W-:-:S05]  /*2610*/  FFMA R5, R28, R88, R5 ;  /* 0x000000581c057223 */ /* 0x000fca0000000005 */
[----:B------:R-:W-:-:S05]  /*2620*/  F2FP.BF16.F32.PACK_AB R5, RZ, R5 ;  /* 0x00000005ff05723e */ /* 0x000fca00000010ff */
[----:B------:R0:W-:Y:S01]  /*2630*/  @P2 STG.E.U16 desc[UR36][R10.64+0x10], R5 ;  /* 0x000010050a002986 */ /* 0x0001e2000c101524 */
[----:B------:R-:W-:Y:S05]  /*2640*/  @!P3 BRA `(.L_x_44) ;  /* 0x000000000004b947 */ /* 0x000fea0003800000 */
[----:B------:R3:W5:Y:S02]  /*2650*/  LDG.E.LTC128B.U16 R24, desc[UR36][R6.64+0x12] ;  /* 0x0000122406187981 */ /* 0x000764000c1e1520 */
.L_x_44:
[----:B------:R-:W-:Y:S05]  /*2660*/  BSYNC B1 ;  /* 0x0000000000017941 */ /* 0x000fea0003800000 */
.L_x_43:
[----:B-----5:R-:W-:Y:S01]  /*2670*/  IMAD.U32 R14, R24, 0x10000, RZ ;  /* 0x00010000180e7824 */ /* 0x020fe200078e00ff */
[----:B------:R-:W-:Y:S01]  /*2680*/  ISETP.GT.AND P1, PT, R3, 0x8, P1 ;  /* 0x000000080300780c */ /* 0x000fe20000f24270 */
[----:B------:R-:W-:Y:S02]  /*2690*/  BSSY B1, `(.L_x_45) ;  /* 0x0000007000017945 */ /* 0x000fe40003800000 */
[----:B------:R-:W-:-:S04]  /*26a0*/  FMUL R14, R14, R89 ;  /* 0x000000590e0e7220 */ /* 0x000fc80000400000 */
[----:B------:R-:W-:-:S05]  /*26b0*/  FFMA R14, R29, R88, R14 ;  /* 0x000000581d0e7223 */ /* 0x000fca000000000e */
[----:B------:R-:W-:-:S05]  /*26c0*/  F2FP.BF16.F32.PACK_AB R14, RZ, R14 ;  /* 0x0000000eff0e723e */ /* 0x000fca00000010ff */
[----:B------:R0:W-:Y:S01]  /*26d0*/  @P3 STG.E.U16 desc[UR36][R10.64+0x12], R14 ;  /* 0x0000120e0a003986 */ /* 0x0001e2000c101524 */
[----:B------:R-:W-:Y:S05]  /*26e0*/  @!P1 BRA `(.L_x_46) ;  /* 0x0000000000049947 */ /* 0x000fea0003800000 */
[----:B------:R0:W5:Y:S02]  /*26f0*/  LDG.E.LTC128B.U16 R24, desc[UR36][R8.64+0x10] ;  /* 0x0000102408187981 */ /* 0x000164000c1e1520 */
.L_x_46:
[----:B------:R-:W-:Y:S05]  /*2700*/  BSYNC B1 ;  /* 0x0000000000017941 */ /* 0x000fea0003800000 */
.L_x_45:
[----:B0----5:R-:W-:Y:S01]  /*2710*/  IMAD.U32 R14, R24, 0x10000, RZ ;  /* 0x00010000180e7824 */ /* 0x021fe200078e00ff */
        /* <DEDUP_REMOVED lines=8> */
.L_x_48:
[----:B------:R-:W-:Y:S05]  /*27a0*/  BSYNC B1 ;  /* 0x0000000000017941 */ /* 0x000fea0003800000 */
.L_x_47:
        /* <DEDUP_REMOVED lines=10> */
.L_x_50:
[----:B------:R-:W-:Y:S05]  /*2850*/  BSYNC B1 ;  /* 0x0000000000017941 */ /* 0x000fea0003800000 */
.L_x_49:
[----:B0----5:R-:W-:Y:S01]  /*2860*/  IMAD.U32 R14, R24, 0x10000, RZ ;  /* 0x00010000180e7824 */ /* 0x021fe200078e00ff */
        /* <DEDUP_REMOVED lines=9> */
.L_x_52:
[----:B------:R-:W-:Y:S05]  /*2900*/  BSYNC B1 ;  /* 0x0000000000017941 */ /* 0x000fea0003800000 */
.L_x_51:
        /* <DEDUP_REMOVED lines=9> */
.L_x_54:
[----:B------:R-:W-:Y:S05]  /*29a0*/  BSYNC B1 ;  /* 0x0000000000017941 */ /* 0x000fea0003800000 */
.L_x_53:
        /* <DEDUP_REMOVED lines=9> */
.L_x_56:
[----:B------:R-:W-:Y:S05]  /*2a40*/  BSYNC B1 ;  /* 0x0000000000017941 */ /* 0x000fea0003800000 */
.L_x_55:
        /* <DEDUP_REMOVED lines=10> */
.L_x_58:
[----:B------:R-:W-:Y:S05]  /*2af0*/  BSYNC B1 ;  /* 0x0000000000017941 */ /* 0x000fea0003800000 */
.L_x_57:
        /* <DEDUP_REMOVED lines=10> */
.L_x_60:
[----:B------:R-:W-:Y:S05]  /*2ba0*/  BSYNC B1 ;  /* 0x0000000000017941 */ /* 0x000fea0003800000 */
.L_x_59:
        /* <DEDUP_REMOVED lines=9> */
.L_x_62:
[----:B------:R-:W-:Y:S05]  /*2c40*/  BSYNC B1 ;  /* 0x0000000000017941 */ /* 0x000fea0003800000 */
.L_x_61:
        /* <DEDUP_REMOVED lines=9> */
.L_x_64:
[----:B------:R-:W-:Y:S05]  /*2ce0*/  BSYNC B1 ;  /* 0x0000000000017941 */ /* 0x000fea0003800000 */
.L_x_63:
        /* <DEDUP_REMOVED lines=10> */
.L_x_66:
[----:B------:R-:W-:Y:S05]  /*2d90*/  BSYNC B1 ;  /* 0x0000000000017941 */ /* 0x000fea0003800000 */
.L_x_65:
        /* <DEDUP_REMOVED lines=10> */
.L_x_68:
[----:B------:R-:W-:Y:S05]  /*2e40*/  BSYNC B1 ;  /* 0x0000000000017941 */ /* 0x000fea0003800000 */
.L_x_67:
        /* <DEDUP_REMOVED lines=9> */
.L_x_70:
[----:B------:R-:W-:Y:S05]  /*2ee0*/  BSYNC B1 ;  /* 0x0000000000017941 */ /* 0x000fea0003800000 */
.L_x_69:
        /* <DEDUP_REMOVED lines=9> */
.L_x_72:
[----:B------:R-:W-:Y:S05]  /*2f80*/  BSYNC B1 ;  /* 0x0000000000017941 */ /* 0x000fea0003800000 */
.L_x_71:
        /* <DEDUP_REMOVED lines=10> */
.L_x_74:
[----:B------:R-:W-:Y:S05]  /*3030*/  BSYNC B1 ;  /* 0x0000000000017941 */ /* 0x000fea0003800000 */
.L_x_73:
        /* <DEDUP_REMOVED lines=10> */
.L_x_76:
[----:B------:R-:W-:Y:S05]  /*30e0*/  BSYNC B1 ;  /* 0x0000000000017941 */ /* 0x000fea0003800000 */
.L_x_75:
        /* <DEDUP_REMOVED lines=9> */
.L_x_78:
[----:B------:R-:W-:Y:S05]  /*3180*/  BSYNC B1 ;  /* 0x0000000000017941 */ /* 0x000fea0003800000 */
.L_x_77:
        /* <DEDUP_REMOVED lines=9> */
.L_x_80:
[----:B------:R-:W-:Y:S05]  /*3220*/  BSYNC B1 ;  /* 0x0000000000017941 */ /* 0x000fea0003800000 */
.L_x_79:
        /* <DEDUP_REMOVED lines=10> */
.L_x_82:
[----:B------:R-:W-:Y:S05]  /*32d0*/  BSYNC B1 ;  /* 0x0000000000017941 */ /* 0x000fea0003800000 */
.L_x_81:
        /* <DEDUP_REMOVED lines=10> */
.L_x_84:
[----:B------:R-:W-:Y:S05]  /*3380*/  BSYNC B1 ;  /* 0x0000000000017941 */ /* 0x000fea0003800000 */
.L_x_83:
        /* <DEDUP_REMOVED lines=9> */
.L_x_86:
[----:B------:R-:W-:Y:S05]  /*3420*/  BSYNC B1 ;  /* 0x0000000000017941 */ /* 0x000fea0003800000 */
.L_x_85:
        /* <DEDUP_REMOVED lines=9> */
.L_x_88:
[----:B------:R-:W-:Y:S05]  /*34c0*/  BSYNC B1 ;  /* 0x0000000000017941 */ /* 0x000fea0003800000 */
.L_x_87:
        /* <DEDUP_REMOVED lines=10> */
.L_x_90:
[----:B------:R-:W-:Y:S05]  /*3570*/  BSYNC B1 ;  /* 0x0000000000017941 */ /* 0x000fea0003800000 */
.L_x_89:
        /* <DEDUP_REMOVED lines=10> */
.L_x_92:
[----:B------:R-:W-:Y:S05]  /*3620*/  BSYNC B1 ;  /* 0x0000000000017941 */ /* 0x000fea0003800000 */
.L_x_91:
        /* <DEDUP_REMOVED lines=9> */
.L_x_94:
[----:B------:R-:W-:Y:S05]  /*36c0*/  BSYNC B1 ;  /* 0x0000000000017941 */ /* 0x000fea0003800000 */
.L_x_93:
        /* <DEDUP_REMOVED lines=9> */
.L_x_96:
[----:B------:R-:W-:Y:S05]  /*3760*/  BSYNC B1 ;  /* 0x0000000000017941 */ /* 0x000fea0003800000 */
.L_x_95:
        /* <DEDUP_REMOVED lines=10> */
.L_x_98:
[----:B------:R-:W-:Y:S05]  /*3810*/  BSYNC B1 ;  /* 0x0000000000017941 */ /* 0x000fea0003800000 */
.L_x_97:
        /* <DEDUP_REMOVED lines=10> */
.L_x_100:
[----:B------:R-:W-:Y:S05]  /*38c0*/  BSYNC B1 ;  /* 0x0000000000017941 */ /* 0x000fea0003800000 */
.L_x_99:
        /* <DEDUP_REMOVED lines=9> */
.L_x_102:
[----:B------:R-:W-:Y:S05]  /*3960*/  BSYNC B1 ;  /* 0x0000000000017941 */ /* 0x000fea0003800000 */
.L_x_101:
        /* <DEDUP_REMOVED lines=9> */
.L_x_104:
[----:B------:R-:W-:Y:S05]  /*3a00*/  BSYNC B1 ;  /* 0x0000000000017941 */ /* 0x000fea0003800000 */
.L_x_103:
        /* <DEDUP_REMOVED lines=10> */
.L_x_106:
[----:B------:R-:W-:Y:S05]  /*3ab0*/  BSYNC B1 ;  /* 0x0000000000017941 */ /* 0x000fea0003800000 */
.L_x_105:
        /* <DEDUP_REMOVED lines=10> */
.L_x_108:
[----:B------:R-:W-:Y:S05]  /*3b60*/  BSYNC B1 ;  /* 0x0000000000017941 */ /* 0x000fea0003800000 */
.L_x_107:
        /* <DEDUP_REMOVED lines=9> */
.L_x_110:
[----:B------:R-:W-:Y:S05]  /*3c00*/  BSYNC B1 ;  /* 0x0000000000017941 */ /* 0x000fea0003800000 */
.L_x_109:
        /* <DEDUP_REMOVED lines=9> */
.L_x_112:
[----:B------:R-:W-:Y:S05]  /*3ca0*/  BSYNC B1 ;  /* 0x0000000000017941 */ /* 0x000fea0003800000 */
.L_x_111:
        /* <DEDUP_REMOVED lines=10> */
.L_x_114:
[----:B------:R-:W-:Y:S05]  /*3d50*/  BSYNC B1 ;  /* 0x0000000000017941 */ /* 0x000fea0003800000 */
.L_x_113:
        /* <DEDUP_REMOVED lines=10> */
.L_x_116:
[----:B------:R-:W-:Y:S05]  /*3e00*/  BSYNC B1 ;  /* 0x0000000000017941 */ /* 0x000fea0003800000 */
.L_x_115:
        /* <DEDUP_REMOVED lines=9> */
.L_x_118:
[----:B------:R-:W-:Y:S05]  /*3ea0*/  BSYNC B1 ;  /* 0x0000000000017941 */ /* 0x000fea0003800000 */
.L_x_117:
        /* <DEDUP_REMOVED lines=9> */
.L_x_120:
[----:B------:R-:W-:Y:S05]  /*3f40*/  BSYNC B1 ;  /* 0x0000000000017941 */ /* 0x000fea0003800000 */
.L_x_119:
        /* <DEDUP_REMOVED lines=10> */
.L_x_122:
[----:B------:R-:W-:Y:S05]  /*3ff0*/  BSYNC B1 ;  /* 0x0000000000017941 */ /* 0x000fea0003800000 */
.L_x_121:
        /* <DEDUP_REMOVED lines=10> */
.L_x_124:
[----:B------:R-:W-:Y:S05]  /*40a0*/  BSYNC B1 ;  /* 0x0000000000017941 */ /* 0x000fea0003800000 */
.L_x_123:
        /* <DEDUP_REMOVED lines=9> */
.L_x_126:
[----:B------:R-:W-:Y:S05]  /*4140*/  BSYNC B1 ;  /* 0x0000000000017941 */ /* 0x000fea0003800000 */
.L_x_125:
        /* <DEDUP_REMOVED lines=9> */
.L_x_128:
[----:B------:R-:W-:Y:S05]  /*41e0*/  BSYNC B1 ;  /* 0x0000000000017941 */ /* 0x000fea0003800000 */
.L_x_127:
        /* <DEDUP_REMOVED lines=10> */
.L_x_130:
[----:B------:R-:W-:Y:S05]  /*4290*/  BSYNC B1 ;  /* 0x0000000000017941 */ /* 0x000fea0003800000 */
.L_x_129:
        /* <DEDUP_REMOVED lines=10> */
.L_x_132:
[----:B------:R-:W-:Y:S05]  /*4340*/  BSYNC B1 ;  /* 0x0000000000017941 */ /* 0x000fea0003800000 */
.L_x_131:
        /* <DEDUP_REMOVED lines=9> */
.L_x_134:
[----:B------:R-:W-:Y:S05]  /*43e0*/  BSYNC B1 ;  /* 0x0000000000017941 */ /* 0x000fea0003800000 */
.L_x_133:
        /* <DEDUP_REMOVED lines=9> */
.L_x_136:
[----:B------:R-:W-:Y:S05]  /*4480*/  BSYNC B1 ;  /* 0x0000000000017941 */ /* 0x000fea0003800000 */
.L_x_135:
        /* <DEDUP_REMOVED lines=10> */
.L_x_138:
[----:B------:R-:W-:Y:S05]  /*4530*/  BSYNC B1 ;  /* 0x0000000000017941 */ /* 0x000fea0003800000 */
.L_x_137:
        /* <DEDUP_REMOVED lines=10> */
.L_x_140:
[----:B------:R-:W-:Y:S05]  /*45e0*/  BSYNC B1 ;  /* 0x0000000000017941 */ /* 0x000fea0003800000 */
.L_x_139:
        /* <DEDUP_REMOVED lines=9> */
.L_x_142:
[----:B------:R-:W-:Y:S05]  /*4680*/  BSYNC B1 ;  /* 0x0000000000017941 */ /* 0x000fea0003800000 */
.L_x_141:
        /* <DEDUP_REMOVED lines=9> */
.L_x_144:
[----:B------:R-:W-:Y:S05]  /*4720*/  BSYNC B1 ;  /* 0x0000000000017941 */ /* 0x000fea0003800000 */
.L_x_143:
        /* <DEDUP_REMOVED lines=10> */
.L_x_146:
[----:B------:R-:W-:Y:S05]  /*47d0*/  BSYNC B1 ;  /* 0x0000000000017941 */ /* 0x000fea0003800000 */
.L_x_145:
        /* <DEDUP_REMOVED lines=10> */
.L_x_148:
[----:B------:R-:W-:Y:S05]  /*4880*/  BSYNC B1 ;  /* 0x0000000000017941 */ /* 0x000fea0003800000 */
.L_x_147:
        /* <DEDUP_REMOVED lines=9> */
.L_x_150:
[----:B------:R-:W-:Y:S05]  /*4920*/  BSYNC B1 ;  /* 0x0000000000017941 */ /* 0x000fea0003800000 */
.L_x_149:
        /* <DEDUP_REMOVED lines=9> */
.L_x_152:
[----:B------:R-:W-:Y:S05]  /*49c0*/  BSYNC B1 ;  /* 0x0000000000017941 */ /* 0x000fea0003800000 */
.L_x_151:
        /* <DEDUP_REMOVED lines=10> */
.L_x_154:
[----:B------:R-:W-:Y:S05]  /*4a70*/  BSYNC B1 ;  /* 0x0000000000017941 */ /* 0x000fea0003800000 */
.L_x_153:
[----:B0----5:R-:W-:Y:S01]  /*4a80*/  IMAD.U32 R14, R24, 0x10000, RZ ;  /* 0x00010000180e7824 */ /* 0x021fe200078e00ff */
[----:B------:R-:W-:Y:S01]  /*4a90*/  ISETP.GT.AND P0, PT, R4, 0x79, PT ;  /* 0x000000790400780c */ /* 0x000fe20003f04270 */
[----:B------:R-:W-:Y:S01]  /*4aa0*/  @P2 IMAD.MOV.U32 R4, RZ, RZ, R10 ;  /* 0x000000ffff042224 */ /* 0x000fe200078e000a */
[----:B------:R-:W-:Y:S01]  /*4ab0*/  BSSY B1, `(.L_x_155) ;  /* 0x000000a000017945 */ /* 0x000fe20003800000 */
[----:B------:R-:W-:Y:S01]  /*4ac0*/  FMUL R5, R14, R89 ;  /* 0x000000590e057220 */ /* 0x000fe20000400000 */
[----:B------:R-:W-:-:S03]  /*4ad0*/  ISETP.GT.AND P3, PT, R3, RZ, P0 ;  /* 0x000000ff0300720c */ /* 0x000fc60000764270 */
[----:B------:R-:W-:-:S05]  /*4ae0*/  FFMA R5, R84, R88, R5 ;  /* 0x0000005854057223 */ /* 0x000fca0000000005 */
[----:B------:R-:W-:-:S04]  /*4af0*/  F2FP.BF16.F32.PACK_AB R5, RZ, R5 ;  /* 0x00000005ff05723e */ /* 0x000fc800000010ff */
[----:B------:R-:W-:Y:S01]  /*4b00*/  PRMT R14, R5, 0x7610, R14 ;  /* 0x00007610050e7816 */ /* 0x000fe2000000000e */
[----:B------:R-:W-:-:S05]  /*4b10*/  @P2 IMAD.MOV.U32 R5, RZ, RZ, R11 ;  /* 0x000000ffff052224 */ /* 0x000fca00078e000b */
[----:B------:R0:W-:Y:S01]  /*4b20*/  @P2 STG.E.U16 desc[UR36][R4.64+0xf0], R14 ;  /* 0x0000f00e04002986 */ /* 0x0001e2000c101524 */
[----:B------:R-:W-:Y:S05]  /*4b30*/  @!P3 BRA `(.L_x_156) ;  /* 0x000000000004b947 */ /* 0x000fea0003800000 */
[----:B------:R0:W5:Y:S02]  /*4b40*/  LDG.E.LTC128B.U16 R24, desc[UR36][R6.64+0xf2] ;  /* 0x0000f22406187981 */ /* 0x000164000c1e1520 */
.L_x_156:
[----:B------:R-:W-:Y:S05]  /*4b50*/  BSYNC B1 ;  /* 0x0000000000017941 */ /* 0x000fea0003800000 */
.L_x_155:
        /* <DEDUP_REMOVED lines=9> */
.L_x_158:
[----:B------:R-:W-:Y:S05]  /*4bf0*/  BSYNC B1 ;  /* 0x0000000000017941 */ /* 0x000fea0003800000 */
.L_x_157:
[----:B0----5:R-:W-:Y:S01]  /*4c00*/  IMAD.U32 R4, R24, 0x10000, RZ ;  /* 0x0001000018047824 */ /* 0x021fe200078e00ff */
[----:B------:R-:W-:Y:S01]  /*4c10*/  ISETP.GT.AND P0, PT, R3, 0x8, P0 ;  /* 0x000000080300780c */ /* 0x000fe20000704270 */
[----:B------:R-:W-:Y:S02]  /*4c20*/  BSSY B1, `(.L_x_159) ;  /* 0x000000a000017945 */ /* 0x000fe40003800000 */
[----:B------:R-:W-:Y:S01]  /*4c30*/  FMUL R5, R4, R89 ;  /* 0x0000005904057220 */ /* 0x000fe20000400000 */
[----:B------:R-:W-:-:S03]  /*4c40*/  @P1 IMAD.MOV.U32 R4, RZ, RZ, R12 ;  /* 0x000000ffff041224 */ /* 0x000fc600078e000c */
[----:B------:R-:W-:-:S05]  /*4c50*/  FFMA R5, R86, R88, R5 ;  /* 0x0000005856057223 */ /* 0x000fca0000000005 */
[----:B------:R-:W-:-:S04]  /*4c60*/  F2FP.BF16.F32.PACK_AB R5, RZ, R5 ;  /* 0x00000005ff05723e */ /* 0x000fc800000010ff */
[----:B-1-34-:R-:W-:Y:S01]  /*4c70*/  PRMT R6, R5, 0x7610, R6 ;  /* 0x0000761005067816 */ /* 0x01afe20000000006 */
[----:B------:R-:W-:-:S05]  /*4c80*/  @P1 IMAD.MOV.U32 R5, RZ, RZ, R13 ;  /* 0x000000ffff051224 */ /* 0x000fca00078e000d */
[----:B------:R0:W-:Y:S01]  /*4c90*/  @P1 STG.E.U16 desc[UR36][R4.64+0xf0], R6 ;  /* 0x0000f00604001986 */ /* 0x0001e2000c101524 */
[----:B------:R-:W-:Y:S05]  /*4ca0*/  @!P0 BRA `(.L_x_160) ;  /* 0x0000000000048947 */ /* 0x000fea0003800000 */
[----:B------:R1:W5:Y:S02]  /*4cb0*/  LDG.E.LTC128B.U16 R24, desc[UR36][R8.64+0xf2] ;  /* 0x0000f22408187981 */ /* 0x000364000c1e1520 */
.L_x_160:
[----:B------:R-:W-:Y:S05]  /*4cc0*/  BSYNC B1 ;  /* 0x0000000000017941 */ /* 0x000fea0003800000 */
.L_x_159:
[----:B------:R-:W-:Y:S05]  /*4cd0*/  @!P0 BRA `(.L_x_161) ;  /* 0x0000001000e88947 */ /* 0x000fea0003800000 */
[----:B-----5:R-:W-:-:S04]  /*4ce0*/  IMAD.U32 R24, R24, 0x10000, RZ ;  /* 0x0001000018187824 */ /* 0x020fc800078e00ff */
[----:B------:R-:W-:-:S04]  /*4cf0*/  FMUL R24, R24, R89 ;  /* 0x0000005918187220 */ /* 0x000fc80000400000 */
[----:B------:R-:W-:-:S05]  /*4d00*/  FFMA R24, R87, R88, R24 ;  /* 0x0000005857187223 */ /* 0x000fca0000000018 */
[----:B------:R-:W-:-:S05]  /*4d10*/  F2FP.BF16.F32.PACK_AB R24, RZ, R24 ;  /* 0x00000018ff18723e */ /* 0x000fca00000010ff */
[----:B------:R3:W-:Y:S01]  /*4d20*/  STG.E.U16 desc[UR36][R12.64+0xf2], R24 ;  /* 0x0000f2180c007986 */ /* 0x0007e2000c101524 */
[----:B------:R-:W-:Y:S05]  /*4d30*/  BRA `(.L_x_161) ;  /* 0x0000001000d07947 */ /* 0x000fea0003800000 */
.L_x_36:
[----:B------:R-:W-:Y:S01]  /*4d40*/  ISETP.GT.AND P0, PT, R4, 0x1, PT ;  /* 0x000000010400780c */ /* 0x000fe20003f04270 */
[----:B------:R-:W-:Y:S01]  /*4d50*/  ULDC.64 UR4, c[0x0][0x5c0] ;  /* 0x0001700000047ab9 */ /* 0x000fe20000000a00 */
[-C--:B------:R-:W-:Y:S01]  /*4d60*/  FMUL R24, R24, R88.reuse ;  /* 0x0000005818187220 */ /* 0x080fe20000400000 */
[-C--:B------:R-:W-:Y:S01]  /*4d70*/  FMUL R25, R25, R88.reuse ;  /* 0x0000005819197220 */ /* 0x080fe20000400000 */
[----:B------:R-:W-:Y:S01]  /*4d80*/  ISETP.GT.AND P3, PT, R3, RZ, P0 ;  /* 0x000000ff0300720c */ /* 0x000fe20000764270 */
[-C--:B------:R-:W-:Y:S01]  /*4d90*/  FMUL R26, R26, R88.reuse ;  /* 0x000000581a1a7220 */ /* 0x080fe20000400000 */
[----:B------:R-:W-:Y:S01]  /*4da0*/  LEA R6, P4, R92, UR4, 0x1 ;  /* 0x000000045c067c11 */ /* 0x000fe2000f8808ff */
[----:B------:R-:W-:Y:S01]  /*4db0*/  FMUL R27, R27, R88 ;  /* 0x000000581b1b7220 */ /* 0x000fe20000400000 */
[----:B------:R-:W-:Y:S01]  /*4dc0*/  F2FP.BF16.F32.PACK_AB R24, RZ, R24 ;  /* 0x00000018ff18723e */ /* 0x000fe200000010ff */
[-C--:B------:R-:W-:Y:S01]  /*4dd0*/  FMUL R28, R28, R88.reuse ;  /* 0x000000581c1c7220 */ /* 0x080fe20000400000 */
[----:B------:R-:W-:Y:S01]  /*4de0*/  LEA.HI.X R7, R92, UR5, R107, 0x1, P4 ;  /* 0x000000055c077c11 */ /* 0x000fe2000a0f0c6b */
[-C--:B------:R-:W-:Y:S01]  /*4df0*/  FMUL R29, R29, R88.reuse ;  /* 0x000000581d1d7220 */ /* 0x080fe20000400000 */
[----:B------:R-:W-:Y:S01]  /*4e00*/  F2FP.BF16.F32.PACK_AB R25, RZ, R25 ;  /* 0x00000019ff19723e */ /* 0x000fe200000010ff */
[-C--:B------:R-:W-:Y:S01]  /*4e10*/  FMUL R30, R30, R88.reuse ;  /* 0x000000581e1e7220 */ /* 0x080fe20000400000 */
[----:B------:R-:W-:Y:S01]  /*4e20*/  SHF.L.U64.HI R99, R98, 0x4, R99 ;  /* 0x0000000462637819 */ /* 0x000fe20000010263 */
[----:B------:R-:W-:Y:S01]  /*4e30*/  @P1 STG.E.U16 desc[UR36][R6.64], R24 ;  /* 0x0000001806001986 */ /* 0x000fe2000c101524 */
[----:B------:R-:W-:Y:S01]  /*4e40*/  ISETP.GT.AND P1, PT, R4, 0x8, PT ;  /* 0x000000080400780c */ /* 0x000fe20003f24270 */
[----:B------:R-:W-:Y:S01]  /*4e50*/  FMUL R31, R31, R88 ;  /* 0x000000581f1f7220 */ /* 0x000fe20000400000 */
[C---:B------:R-:W-:Y:S01]  /*4e60*/  ISETP.GT.AND P4, PT, R3.reuse, 0x8, P0 ;  /* 0x000000080300780c */ /* 0x040fe20000784270 */
[----:B------:R-:W-:Y:S01]  /*4e70*/  @P3 STG.E.U16 desc[UR36][R6.64+0x2], R25 ;  /* 0x0000021906003986 */ /* 0x000fe2000c101524 */
[----:B------:R-:W-:Y:S01]  /*4e80*/  LEA R8, P3, R98, R6, 0x4 ;  /* 0x0000000662087211 */ /* 0x000fe200078620ff */
[-C--:B------:R-:W-:Y:S01]  /*4e90*/  FMUL R32, R32, R88.reuse ;  /* 0x0000005820207220 */ /* 0x080fe20000400000 */
[----:B------:R-:W-:Y:S01]  /*4ea0*/  ISETP.GT.AND P2, PT, R3, 0x8, P2 ;  /* 0x000000080300780c */ /* 0x000fe20001744270 */
[-C--:B------:R-:W-:Y:S01]  /*4eb0*/  FMUL R33, R33, R88.reuse ;  /* 0x0000005821217220 */ /* 0x080fe20000400000 */
[----:B------:R-:W-:Y:S01]  /*4ec0*/  ISETP.GT.AND P0, PT, R4, 0x9, PT ;  /* 0x000000090400780c */ /* 0x000fe20003f04270 */
[----:B------:R-:W-:Y:S01]  /*4ed0*/  IMAD.X R9, R99, 0x1, R7, P3 ;  /* 0x0000000163097824 */ /* 0x000fe200018e0607 */
[C---:B------:R-:W-:Y:S01]  /*4ee0*/  ISETP.GT.AND P5, PT, R3.reuse, RZ, P1 ;  /* 0x000000ff0300720c */ /* 0x040fe20000fa4270 */
[-C--:B------:R-:W-:Y:S01]  /*4ef0*/  FMUL R34, R34, R88.reuse ;  /* 0x0000005822227220 */ /* 0x080fe20000400000 */
[----:B------:R-:W-:Y:S01]  /*4f00*/  ISETP.GT.AND P3, PT, R3, RZ, P0 ;  /* 0x000000ff0300720c */ /* 0x000fe20000764270 */
[----:B------:R-:W-:Y:S01]  /*4f10*/  FMUL R35, R35, R88 ;  /* 0x0000005823237220 */ /* 0x000fe20000400000 */
[----:B------:R-:W-:Y:S01]  /*4f20*/  F2FP.BF16.F32.PACK_AB R26, RZ, R26 ;  /* 0x0000001aff1a723e */ /* 0x000fe200000010ff */
[-C--:B------:R-:W-:Y:S01]  /*4f30*/  FMUL R36, R36, R88.reuse ;  /* 0x0000005824247220 */ /* 0x080fe20000400000 */
[----:B------:R-:W-:Y:S01]  /*4f40*/  F2FP.BF16.F32.PACK_AB R27, RZ, R27 ;  /* 0x0000001bff1b723e */ /* 0x000fe200000010ff */
[----:B------:R-:W-:Y:S01]  /*4f50*/  FMUL R37, R37, R88 ;  /* 0x0000005825257220 */ /* 0x000fe20000400000 */
[----:B------:R-:W-:Y:S01]  /*4f60*/  F2FP.BF16.F32.PACK_AB R28, RZ, R28 ;  /* 0x0000001cff1c723e */ /* 0x000fe200000010ff */
[----:B------:R-:W-:Y:S01]  /*4f70*/  @P2 STG.E.U16 desc[UR36][R8.64], R26 ;  /* 0x0000001a08002986 */ /* 0x000fe2000c101524 */
[----:B------:R-:W-:Y:S01]  /*4f80*/  F2FP.BF16.F32.PACK_AB R29, RZ, R29 ;  /* 0x0000001dff1d723e */ /* 0x000fe200000010ff */
[-C--:B------:R-:W-:Y:S01]  /*4f90*/  FMUL R38, R38, R88.reuse ;  /* 0x0000005826267220 */ /* 0x080fe20000400000 */
[----:B------:R-:W-:Y:S01]  /*4fa0*/  ISETP.GT.AND P2, PT, R3, 0x8, P1 ;  /* 0x000000080300780c */ /* 0x000fe20000f44270 */
[----:B------:R-:W-:Y:S01]  /*4fb0*/  @P4 STG.E.U16 desc[UR36][R8.64+0x2], R27 ;  /* 0x0000021b08004986 */ /* 0x000fe2000c101524 */
[----:B------:R-:W-:Y:S01]  /*4fc0*/  ISETP.GT.AND P1, PT, R4, 0x10, PT ;  /* 0x000000100400780c */ /* 0x000fe20003f24270 */
[----:B------:R-:W-:Y:S01]  /*4fd0*/  FMUL R39, R39, R88 ;  /* 0x0000005827277220 */ /* 0x000fe20000400000 */
[----:B------:R-:W-:Y:S01]  /*4fe0*/  F2FP.BF16.F32.PACK_AB R30, RZ, R30 ;  /* 0x0000001eff1e723e */ /* 0x000fe200000010ff */
[----:B------:R-:W-:Y:S01]  /*4ff0*/  @P5 STG.E.U16 desc[UR36][R6.64+0x10], R28 ;  /* 0x0000101c06005986 */ /* 0x000fe2000c101524 */
[C---:B------:R-:W-:Y:S01]  /*5000*/  ISETP.GT.AND P4, PT, R3.reuse, RZ, P1 ;  /* 0x000000ff0300720c */ /* 0x040fe20000f84270 */
[-C--:B------:R-:W-:Y:S01]  /*5010*/  FMUL R40, R40, R88.reuse ;  /* 0x0000005828287220 */ /* 0x080fe20000400000 */
[----:B------:R-:W-:Y:S01]  /*5020*/  F2FP.BF16.F32.PACK_AB R31, RZ, R31 ;  /* 0x0000001fff1f723e */ /* 0x000fe200000010ff */
[----:B------:R-:W-:Y:S01]  /*5030*/  @P3 STG.E.U16 desc[UR36][R6.64+0x12], R29 ;  /* 0x0000121d06003986 */ /* 0x000fe2000c101524 */
[----:B------:R-:W-:Y:S01]  /*5040*/  ISETP.GT.AND P3, PT, R3, 0x8, P0 ;  /* 0x000000080300780c */ /* 0x000fe20000764270 */
[----:B------:R-:W-:Y:S01]  /*5050*/  FMUL R41, R41, R88 ;  /* 0x0000005829297220 */ /* 0x000fe20000400000 */
[----:B------:R-:W-:Y:S01]  /*5060*/  ISETP.GT.AND P0, PT, R4, 0x11, PT ;  /* 0x000000110400780c */ /* 0x000fe20003f04270 */
[----:B------:R-:W-:Y:S01]  /*5070*/  @P2 STG.E.U16 desc[UR36][R8.64+0x10], R30 ;  /* 0x0000101e08002986 */ /* 0x000fe2000c101524 */
[----:B------:R-:W-:Y:S01]  /*5080*/  F2FP.BF16.F32.PACK_AB R32, RZ, R32 ;  /* 0x00000020ff20723e */ /* 0x000fe200000010ff */
[-C--:B------:R-:W-:Y:S01]  /*5090*/  FMUL R42, R42, R88.reuse ;  /* 0x000000582a2a7220 */ /* 0x080fe20000400000 */
[----:B------:R-:W-:Y:S01]  /*50a0*/  ISETP.GT.AND P5, PT, R3, RZ, P0 ;  /* 0x000000ff0300720c */ /* 0x000fe200007a4270 */
[-C--:B------:R-:W-:Y:S01]  /*50b0*/  FMUL R43, R43, R88.reuse ;  /* 0x000000582b2b7220 */ /* 0x080fe20000400000 */
[----:B------:R-:W-:Y:S01]  /*50c0*/  ISETP.GT.AND P2, PT, R3, 0x8, P1 ;  /* 0x000000080300780c */ /* 0x000fe20000f44270 */
[-C--:B------:R-:W-:Y:S01]  /*50d0*/  FMUL R44, R44, R88.reuse ;  /* 0x000000582c2c7220 */ /* 0x080fe20000400000 */
[----:B------:R-:W-:Y:S01]  /*50e0*/  ISETP.GT.AND P1, PT, R4, 0x18, PT ;  /* 0x000000180400780c */ /* 0x000fe20003f24270 */
[-C--:B------:R-:W-:Y:S01]  /*50f0*/  FMUL R45, R45, R88.reuse ;  /* 0x000000582d2d7220 */ /* 0x080fe20000400000 */
[----:B------:R-:W-:Y:S01]  /*5100*/  F2FP.BF16.F32.PACK_AB R33, RZ, R33 ;  /* 0x00000021ff21723e */ /* 0x000fe200000010ff */
[----:B------:R-:W-:Y:S01]  /*5110*/  @P3 STG.E.U16 desc[UR36][R8.64+0x12], R31 ;  /* 0x0000121f08003986 */ /* 0x000fe2000c101524 */
[C---:B------:R-:W-:Y:S01]  /*5120*/  ISETP.GT.AND P3, PT, R3.reuse, 0x8, P0 ;  /* 0x000000080300780c */ /* 0x040fe20000764270 */
[-C--:B------:R-:W-:Y:S01]  /*5130*/  FMUL R46, R46, R88.reuse ;  /* 0x000000582e2e7220 */ /* 0x080fe20000400000 */
[----:B------:R-:W-:Y:S01]  /*5140*/  ISETP.GT.AND P0, PT, R4, 0x19, PT ;  /* 0x000000190400780c */ /* 0x000fe20003f04270 */
[----:B------:R-:W-:Y:S01]  /*5150*/  @P4 STG.E.U16 desc[UR36][R6.64+0x20], R32 ;  /* 0x0000202006004986 */ /* 0x000fe2000c101524 */
[----:B------:R-:W-:Y:S01]  /*5160*/  ISETP.GT.AND P4, PT, R3, RZ, P1 ;  /* 0x000000ff0300720c */ /* 0x000fe20000f84270 */
[----:B------:R-:W-:Y:S01]  /*5170*/  FMUL R47, R47, R88 ;  /* 0x000000582f2f7220 */ /* 0x000fe20000400000 */
[----:B------:R-:W-:Y:S01]  /*5180*/  F2FP.BF16.F32.PACK_AB R34, RZ, R34 ;  /* 0x00000022ff22723e */ /* 0x000fe200000010ff */
[----:B------:R-:W-:Y:S01]  /*5190*/  @P5 STG.E.U16 desc[UR36][R6.64+0x22], R33 ;  /* 0x0000222106005986 */ /* 0x000fe2000c101524 */
[----:B------:R-:W-:Y:S01]  /*51a0*/  ISETP.GT.AND P5, PT, R3, RZ, P0 ;  /* 0x000000ff0300720c */ /* 0x000fe200007a4270 */
[----:B------:R-:W-:Y:S01]  /*51b0*/  FMUL R48, R48, R88 ;  /* 0x0000005830307220 */ /* 0x000fe20000400000 */
[----:B------:R-:W-:Y:S01]  /*51c0*/  F2FP.BF16.F32.PACK_AB R35, RZ, R35 ;  /* 0x00000023ff23723e */ /* 0x000fe200000010ff */
[----:B------:R-:W-:Y:S01]  /*51d0*/  @P2 STG.E.U16 desc[UR36][R8.64+0x20], R34 ;  /* 0x0000202208002986 */ /* 0x000fe2000c101524 */
[----:B------:R-:W-:Y:S01]  /*51e0*/  F2FP.BF16.F32.PACK_AB R36, RZ, R36 ;  /* 0x00000024ff24723e */ /* 0x000fe200000010ff */
[-C--:B------:R-:W-:Y:S01]  /*51f0*/  FMUL R49, R49, R88.reuse ;  /* 0x0000005831317220 */ /* 0x080fe20000400000 */
[C---:B------:R-:W-:Y:S01]  /*5200*/  ISETP.GT.AND P2, PT, R3.reuse, 0x8, P1 ;  /* 0x000000080300780c */ /* 0x040fe20000f44270 */
[----:B------:R-:W-:Y:S01]  /*5210*/  @P3 STG.E.U16 desc[UR36][R8.64+0x22], R35 ;  /* 0x0000222308003986 */ /* 0x000fe2000c101524 */
[----:B------:R-:W-:Y:S01]  /*5220*/  ISETP.GT.AND P1, PT, R4, 0x20, PT ;  /* 0x000000200400780c */ /* 0x000fe20003f24270 */
[-C--:B------:R-:W-:Y:S01]  /*5230*/  FMUL R50, R50, R88.reuse ;  /* 0x0000005832327220 */ /* 0x080fe20000400000 */
[----:B------:R-:W-:Y:S01]  /*5240*/  F2FP.BF16.F32.PACK_AB R37, RZ, R37 ;  /* 0x00000025ff25723e */ /* 0x000fe200000010ff */
[----:B------:R-:W-:Y:S01]  /*5250*/  @P4 STG.E.U16 desc[UR36][R6.64+0x30], R36 ;  /* 0x0000302406004986 */ /* 0x000fe2000c101524 */
[----:B------:R-:W-:Y:S01]  /*5260*/  ISETP.GT.AND P3, PT, R3, 0x8, P0 ;  /* 0x000000080300780c */ /* 0x000fe20000764270 */
[-C--:B------:R-:W-:Y:S01]  /*5270*/  FMUL R51, R51, R88.reuse ;  /* 0x0000005833337220 */ /* 0x080fe20000400000 */
[----:B------:R-:W-:Y:S01]  /*5280*/  ISETP.GT.AND P0, PT, R4, 0x21, PT ;  /* 0x000000210400780c */ /* 0x000fe20003f04270 */
[----:B------:R-:W-:Y:S01]  /*5290*/  @P5 STG.E.U16 desc[UR36][R6.64+0x32], R37 ;  /* 0x0000322506005986 */ /* 0x000fe2000c101524 */
[----:B------:R-:W-:Y:S01]  /*52a0*/  ISETP.GT.AND P4, PT, R3, RZ, P1 ;  /* 0x000000ff0300720c */ /* 0x000fe20000f84270 */
[----:B------:R-:W-:Y:S01]  /*52b0*/  FMUL R52, R52, R88 ;  /* 0x0000005834347220 */ /* 0x000fe20000400000 */
[----:B------:R-:W-:Y:S01]  /*52c0*/  F2FP.BF16.F32.PACK_AB R38, RZ, R38 ;  /* 0x00000026ff26723e */ /* 0x000fe200000010ff */
[-C--:B------:R-:W-:Y:S01]  /*52d0*/  FMUL R53, R53, R88.reuse ;  /* 0x0000005835357220 */ /* 0x080fe20000400000 */
        /* <DEDUP_REMOVED lines=113> */
[----:B------:R-:W-:Y:S01]  /*59f0*/  FMUL R87, R87, R88 ;  /* 0x0000005857577220 */ /* 0x000fe20000400000 */
[----:B------:R-:W-:Y:S01]  /*5a00*/  ISETP.GT.AND P0, PT, R4, 0x51, PT ;  /* 0x000000510400780c */ /* 0x000fe20003f04270 */
[----:B------:R-:W-:Y:S01]  /*5a10*/  @P5 STG.E.U16 desc[UR36][R6.64+0x92], R61 ;  /* 0x0000923d06005986 */ /* 0x000fe2000c101524 */
[----:B------:R-:W-:-:S02]  /*5a20*/  ISETP.GT.AND P4, PT, R3, RZ, P1 ;  /* 0x000000ff0300720c */ /* 0x000fc40000f84270 */
[----:B------:R-:W-:Y:S02]  /*5a30*/  F2FP.BF16.F32.PACK_AB R62, RZ, R62 ;  /* 0x0000003eff3e723e */ /* 0x000fe400000010ff */
[C---:B------:R-:W-:Y:S02]  /*5a40*/  ISETP.GT.AND P5, PT, R3.reuse, RZ, P0 ;  /* 0x000000ff0300720c */ /* 0x040fe400007a4270 */
[----:B------:R-:W-:Y:S01]  /*5a50*/  F2FP.BF16.F32.PACK_AB R63, RZ, R63 ;  /* 0x0000003fff3f723e */ /* 0x000fe200000010ff */
[----:B------:R-:W-:Y:S01]  /*5a60*/  @P2 STG.E.U16 desc[UR36][R8.64+0x90], R62 ;  /* 0x0000903e08002986 */ /* 0x000fe2000c101524 */
[----:B------:R-:W-:Y:S02]  /*5a70*/  F2FP.BF16.F32.PACK_AB R64, RZ, R64 ;  /* 0x00000040ff40723e */ /* 0x000fe400000010ff */
[----:B------:R-:W-:Y:S01]  /*5a80*/  ISETP.GT.AND P2, PT, R3, 0x8, P1 ;  /* 0x000000080300780c */ /* 0x000fe20000f44270 */
[----:B------:R-:W-:Y:S01]  /*5a90*/  @P3 STG.E.U16 desc[UR36][R8.64+0x92], R63 ;  /* 0x0000923f08003986 */ /* 0x000fe2000c101524 */
[----:B------:R-:W-:-:S02]  /*5aa0*/  ISETP.GT.AND P1, PT, R4, 0x58, PT ;  /* 0x000000580400780c */ /* 0x000fc40003f24270 */
[----:B------:R-:W-:Y:S01]  /*5ab0*/  F2FP.BF16.F32.PACK_AB R65, RZ, R65 ;  /* 0x00000041ff41723e */ /* 0x000fe200000010ff */
[----:B------:R-:W-:Y:S01]  /*5ac0*/  @P4 STG.E.U16 desc[UR36][R6.64+0xa0], R64 ;  /* 0x0000a04006004986 */ /* 0x000fe2000c101524 */
[C---:B------:R-:W-:Y:S02]  /*5ad0*/  ISETP.GT.AND P3, PT, R3.reuse, 0x8, P0 ;  /* 0x000000080300780c */ /* 0x040fe40000764270 */
[----:B------:R-:W-:Y:S01]  /*5ae0*/  ISETP.GT.AND P0, PT, R4, 0x59, PT ;  /* 0x000000590400780c */ /* 0x000fe20003f04270 */
[----:B------:R-:W-:Y:S01]  /*5af0*/  @P5 STG.E.U16 desc[UR36][R6.64+0xa2], R65 ;  /* 0x0000a24106005986 */ /* 0x000fe2000c101524 */
[C---:B------:R-:W-:Y:S02]  /*5b00*/  ISETP.GT.AND P4, PT, R3.reuse, RZ, P1 ;  /* 0x000000ff0300720c */ /* 0x040fe40000f84270 */
[----:B------:R-:W-:Y:S02]  /*5b10*/  F2FP.BF16.F32.PACK_AB R66, RZ, R66 ;  /* 0x00000042ff42723e */ /* 0x000fe400000010ff */
[----:B------:R-:W-:-:S02]  /*5b20*/  ISETP.GT.AND P5, PT, R3, RZ, P0 ;  /* 0x000000ff0300720c */ /* 0x000fc400007a4270 */
[----:B------:R-:W-:Y:S01]  /*5b30*/  F2FP.BF16.F32.PACK_AB R67, RZ, R67 ;  /* 0x00000043ff43723e */ /* 0x000fe200000010ff */
[----:B------:R-:W-:Y:S01]  /*5b40*/  @P2 STG.E.U16 desc[UR36][R8.64+0xa0], R66 ;  /* 0x0000a04208002986 */ /* 0x000fe2000c101524 */
[----:B------:R-:W-:Y:S02]  /*5b50*/  F2FP.BF16.F32.PACK_AB R68, RZ, R68 ;  /* 0x00000044ff44723e */ /* 0x000fe400000010ff */
[C---:B------:R-:W-:Y:S01]  /*5b60*/  ISETP.GT.AND P2, PT, R3.reuse, 0x8, P1 ;  /* 0x000000080300780c */ /* 0x040fe20000f44270 */
[----:B------:R-:W-:Y:S01]  /*5b70*/  @P3 STG.E.U16 desc[UR36][R8.64+0xa2], R67 ;  /* 0x0000a24308003986 */ /* 0x000fe2000c101524 */
[----:B------:R-:W-:Y:S02]  /*5b80*/  ISETP.GT.AND P1, PT, R4, 0x60, PT ;  /* 0x000000600400780c */ /* 0x000fe40003f24270 */
[----:B------:R-:W-:Y:S01]  /*5b90*/  F2FP.BF16.F32.PACK_AB R69, RZ, R69 ;  /* 0x00000045ff45723e */ /* 0x000fe200000010ff */
[----:B------:R-:W-:Y:S01]  /*5ba0*/  @P4 STG.E.U16 desc[UR36][R6.64+0xb0], R68 ;  /* 0x0000b04406004986 */ /* 0x000fe2000c101524 */
[----:B------:R-:W-:-:S02]  /*5bb0*/  ISETP.GT.AND P3, PT, R3, 0x8, P0 ;  /* 0x000000080300780c */ /* 0x000fc40000764270 */
[----:B------:R-:W-:Y:S01]  /*5bc0*/  ISETP.GT.AND P0, PT, R4, 0x61, PT ;  /* 0x000000610400780c */ /* 0x000fe20003f04270 */
[----:B------:R-:W-:Y:S01]  /*5bd0*/  @P5 STG.E.U16 desc[UR36][R6.64+0xb2], R69 ;  /* 0x0000b24506005986 */ /* 0x000fe2000c101524 */
[C---:B------:R-:W-:Y:S02]  /*5be0*/  ISETP.GT.AND P4, PT, R3.reuse, RZ, P1 ;  /* 0x000000ff0300720c */ /* 0x040fe40000f84270 */
[----:B------:R-:W-:Y:S02]  /*5bf0*/  ISETP.GT.AND P5, PT, R3, RZ, P0 ;  /* 0x000000ff0300720c */ /* 0x000fe400007a4270 */
[----:B------:R-:W-:Y:S02]  /*5c00*/  F2FP.BF16.F32.PACK_AB R70, RZ, R70 ;  /* 0x00000046ff46723e */ /* 0x000fe400000010ff */
[----:B------:R-:W-:Y:S02]  /*5c10*/  F2FP.BF16.F32.PACK_AB R71, RZ, R71 ;  /* 0x00000047ff47723e */ /* 0x000fe400000010ff */
[----:B------:R-:W-:Y:S01]  /*5c20*/  F2FP.BF16.F32.PACK_AB R72, RZ, R72 ;  /* 0x00000048ff48723e */ /* 0x000fe200000010ff */
[----:B------:R-:W-:Y:S01]  /*5c30*/  @P2 STG.E.U16 desc[UR36][R8.64+0xb0], R70 ;  /* 0x0000b04608002986 */ /* 0x000fe2000c101524 */
[----:B------:R-:W-:-:S02]  /*5c40*/  F2FP.BF16.F32.PACK_AB R73, RZ, R73 ;  /* 0x00000049ff49723e */ /* 0x000fc400000010ff */
[C---:B------:R-:W-:Y:S01]  /*5c50*/  ISETP.GT.AND P1, PT, R3.reuse, 0x8, P1 ;  /* 0x000000080300780c */ /* 0x040fe20000f24270 */
[----:B------:R-:W-:Y:S01]  /*5c60*/  @P3 STG.E.U16 desc[UR36][R8.64+0xb2], R71 ;  /* 0x0000b24708003986 */ /* 0x000fe2000c101524 */
[C---:B------:R-:W-:Y:S02]  /*5c70*/  ISETP.GT.AND P2, PT, R3.reuse, 0x8, P0 ;  /* 0x000000080300780c */ /* 0x040fe40000744270 */
[C---:B------:R-:W-:Y:S01]  /*5c80*/  ISETP.GT.AND P0, PT, R4.reuse, 0x69, PT ;  /* 0x000000690400780c */ /* 0x040fe20003f04270 */
[----:B------:R-:W-:Y:S01]  /*5c90*/  @P4 STG.E.U16 desc[UR36][R6.64+0xc0], R72 ;  /* 0x0000c04806004986 */ /* 0x000fe2000c101524 */
[----:B------:R-:W-:Y:S02]  /*5ca0*/  ISETP.GT.AND P4, PT, R4, 0x68, PT ;  /* 0x000000680400780c */ /* 0x000fe40003f84270 */
[----:B------:R-:W-:Y:S01]  /*5cb0*/  F2FP.BF16.F32.PACK_AB R74, RZ, R74 ;  /* 0x0000004aff4a723e */ /* 0x000fe200000010ff */
[----:B------:R-:W-:Y:S01]  /*5cc0*/  @P5 STG.E.U16 desc[UR36][R6.64+0xc2], R73 ;  /* 0x0000c24906005986 */ /* 0x000fe2000c101524 */
[----:B------:R-:W-:-:S02]  /*5cd0*/  ISETP.GT.AND P5, PT, R3, RZ, P4 ;  /* 0x000000ff0300720c */ /* 0x000fc400027a4270 */
[C---:B------:R-:W-:Y:S01]  /*5ce0*/  ISETP.GT.AND P3, PT, R3.reuse, RZ, P0 ;  /* 0x000000ff0300720c */ /* 0x040fe20000764270 */
[----:B------:R-:W-:Y:S01]  /*5cf0*/  @P1 STG.E.U16 desc[UR36][R8.64+0xc0], R74 ;  /* 0x0000c04a08001986 */ /* 0x000fe2000c101524 */
[----:B------:R-:W-:Y:S02]  /*5d00*/  F2FP.BF16.F32.PACK_AB R75, RZ, R75 ;  /* 0x0000004bff4b723e */ /* 0x000fe400000010ff */
[----:B------:R-:W-:Y:S02]  /*5d10*/  F2FP.BF16.F32.PACK_AB R76, RZ, R76 ;  /* 0x0000004cff4c723e */ /* 0x000fe400000010ff */
[C---:B------:R-:W-:Y:S01]  /*5d20*/  ISETP.GT.AND P4, PT, R3.reuse, 0x8, P4 ;  /* 0x000000080300780c */ /* 0x040fe20002784270 */
[----:B------:R-:W-:Y:S01]  /*5d30*/  @P2 STG.E.U16 desc[UR36][R8.64+0xc2], R75 ;  /* 0x0000c24b08002986 */ /* 0x000fe2000c101524 */
[----:B------:R-:W-:Y:S02]  /*5d40*/  F2FP.BF16.F32.PACK_AB R77, RZ, R77 ;  /* 0x0000004dff4d723e */ /* 0x000fe400000010ff */
[----:B------:R-:W-:Y:S01]  /*5d50*/  ISETP.GT.AND P2, PT, R4, 0x71, PT ;  /* 0x000000710400780c */ /* 0x000fe20003f44270 */
[----:B------:R-:W-:Y:S01]  /*5d60*/  @P5 STG.E.U16 desc[UR36][R6.64+0xd0], R76 ;  /* 0x0000d04c06005986 */ /* 0x000fe2000c101524 */
[----:B------:R-:W-:-:S02]  /*5d70*/  ISETP.GT.AND P5, PT, R3, 0x8, P0 ;  /* 0x000000080300780c */ /* 0x000fc400007a4270 */
[C---:B------:R-:W-:Y:S01]  /*5d80*/  ISETP.GT.AND P1, PT, R4.reuse, 0x78, PT ;  /* 0x000000780400780c */ /* 0x040fe20003f24270 */
[----:B------:R-:W-:Y:S01]  /*5d90*/  @P3 STG.E.U16 desc[UR36][R6.64+0xd2], R77 ;  /* 0x0000d24d06003986 */ /* 0x000fe2000c101524 */
[C---:B------:R-:W-:Y:S02]  /*5da0*/  ISETP.GT.AND P3, PT, R4.reuse, 0x70, PT ;  /* 0x000000700400780c */ /* 0x040fe40003f64270 */
[----:B------:R-:W-:Y:S01]  /*5db0*/  ISETP.GT.AND P0, PT, R4, 0x79, PT ;  /* 0x000000790400780c */ /* 0x000fe20003f04270 */
[----:B------:R-:W-:Y:S01]  /*5dc0*/  @P4 IMAD.MOV.U32 R4, RZ, RZ, R8 ;  /* 0x000000ffff044224 */ /* 0x000fe200078e0008 */
[----:B------:R-:W-:Y:S01]  /*5dd0*/  F2FP.BF16.F32.PACK_AB R78, RZ, R78 ;  /* 0x0000004eff4e723e */ /* 0x000fe200000010ff */
[----:B------:R-:W-:Y:S01]  /*5de0*/  @P4 IMAD.MOV.U32 R5, RZ, RZ, R9 ;  /* 0x000000ffff054224 */ /* 0x000fe200078e0009 */
[----:B------:R-:W-:Y:S02]  /*5df0*/  F2FP.BF16.F32.PACK_AB R79, RZ, R79 ;  /* 0x0000004fff4f723e */ /* 0x000fe400000010ff */
[----:B------:R-:W-:-:S02]  /*5e00*/  F2FP.BF16.F32.PACK_AB R80, RZ, R80 ;  /* 0x00000050ff50723e */ /* 0x000fc400000010ff */
[----:B------:R0:W-:Y:S01]  /*5e10*/  @P4 STG.E.U16 desc[UR36][R4.64+0xd0], R78 ;  /* 0x0000d04e04004986 */ /* 0x0001e2000c101524 */
[C---:B------:R-:W-:Y:S02]  /*5e20*/  ISETP.GT.AND P4, PT, R3.reuse, RZ, P2 ;  /* 0x000000ff0300720c */ /* 0x040fe40001784270 */
[----:B------:R-:W-:Y:S02]  /*5e30*/  F2FP.BF16.F32.PACK_AB R81, RZ, R81 ;  /* 0x00000051ff51723e */ /* 0x000fe400000010ff */
[----:B------:R-:W-:Y:S02]  /*5e40*/  ISETP.GT.AND P2, PT, R3, 0x8, P2 ;  /* 0x000000080300780c */ /* 0x000fe40001744270 */
[----:B------:R-:W-:Y:S02]  /*5e50*/  F2FP.BF16.F32.PACK_AB R82, RZ, R82 ;  /* 0x00000052ff52723e */ /* 0x000fe400000010ff */
[----:B------:R-:W-:Y:S02]  /*5e60*/  F2FP.BF16.F32.PACK_AB R83, RZ, R83 ;  /* 0x00000053ff53723e */ /* 0x000fe400000010ff */
[----:B------:R-:W-:Y:S01]  /*5e70*/  F2FP.BF16.F32.PACK_AB R84, RZ, R84 ;  /* 0x00000054ff54723e */ /* 0x000fe200000010ff */
[----:B0-----:R-:W-:Y:S01]  /*5e80*/  @P5 IMAD.MOV.U32 R4, RZ, RZ, R8 ;  /* 0x000000ffff045224 */ /* 0x001fe200078e0008 */
[----:B------:R-:W-:Y:S01]  /*5e90*/  F2FP.BF16.F32.PACK_AB R85, RZ, R85 ;  /* 0x00000055ff55723e */ /* 0x000fe200000010ff */
[----:B------:R-:W-:Y:S01]  /*5ea0*/  @P5 IMAD.MOV.U32 R5, RZ, RZ, R9 ;  /* 0x000000ffff055224 */ /* 0x000fe200078e0009 */
[----:B------:R-:W-:-:S02]  /*5eb0*/  F2FP.BF16.F32.PACK_AB R86, RZ, R86 ;  /* 0x00000056ff56723e */ /* 0x000fc400000010ff */
[----:B------:R-:W-:Y:S02]  /*5ec0*/  F2FP.BF16.F32.PACK_AB R87, RZ, R87 ;  /* 0x00000057ff57723e */ /* 0x000fe400000010ff */
[----:B------:R0:W-:Y:S01]  /*5ed0*/  @P5 STG.E.U16 desc[UR36][R4.64+0xd2], R79 ;  /* 0x0000d24f04005986 */ /* 0x0001e2000c101524 */
[C---:B------:R-:W-:Y:S02]  /*5ee0*/  ISETP.GT.AND P5, PT, R3.reuse, RZ, P3 ;  /* 0x000000ff0300720c */ /* 0x040fe40001fa4270 */
[----:B------:R-:W-:-:S11]  /*5ef0*/  ISETP.GT.AND P3, PT, R3, 0x8, P3 ;  /* 0x000000080300780c */ /* 0x000fd60001f64270 */
[----:B0-----:R-:W-:Y:S02]  /*5f00*/  @P5 IMAD.MOV.U32 R4, RZ, RZ, R6 ;  /* 0x000000ffff045224 */ /* 0x001fe400078e0006 */
[----:B------:R-:W-:-:S05]  /*5f10*/  @P5 IMAD.MOV.U32 R5, RZ, RZ, R7 ;  /* 0x000000ffff055224 */ /* 0x000fca00078e0007 */
[----:B------:R0:W-:Y:S01]  /*5f20*/  @P5 STG.E.U16 desc[UR36][R4.64+0xe0], R80 ;  /* 0x0000e05004005986 */ /* 0x0001e2000c101524 */
[C---:B------:R-:W-:Y:S02]  /*5f30*/  ISETP.GT.AND P5, PT, R3.reuse, RZ, P0 ;  /* 0x000000ff0300720c */ /* 0x040fe400007a4270 */
[----:B------:R-:W-:Y:S01]  /*5f40*/  ISETP.GT.AND P0, PT, R3, 0x8, P0 ;  /* 0x000000080300780c */ /* 0x000fe20000704270 */
[----:B0-----:R-:W-:Y:S02]  /*5f50*/  @P4 IMAD.MOV.U32 R4, RZ, RZ, R6 ;  /* 0x000000ffff044224 */ /* 0x001fe400078e0006 */
[----:B------:R-:W-:-:S05]  /*5f60*/  @P4 IMAD.MOV.U32 R5, RZ, RZ, R7 ;  /* 0x000000ffff054224 */ /* 0x000fca00078e0007 */
[----:B------:R0:W-:Y:S01]  /*5f70*/  @P4 STG.E.U16 desc[UR36][R4.64+0xe2], R81 ;  /* 0x0000e25104004986 */ /* 0x0001e2000c101524 */
[C---:B------:R-:W-:Y:S02]  /*5f80*/  ISETP.GT.AND P4, PT, R3.reuse, RZ, P1 ;  /* 0x000000ff0300720c */ /* 0x040fe40000f84270 */
[----:B------:R-:W-:Y:S01]  /*5f90*/  ISETP.GT.AND P1, PT, R3, 0x8, P1 ;  /* 0x000000080300780c */ /* 0x000fe20000f24270 */
[----:B0-----:R-:W-:Y:S02]  /*5fa0*/  @P3 IMAD.MOV.U32 R4, RZ, RZ, R8 ;  /* 0x000000ffff043224 */ /* 0x001fe400078e0008 */
[----:B------:R-:W-:-:S05]  /*5fb0*/  @P3 IMAD.MOV.U32 R5, RZ, RZ, R9 ;  /* 0x000000ffff053224 */ /* 0x000fca00078e0009 */
[----:B------:R0:W-:Y:S02]  /*5fc0*/  @P3 STG.E.U16 desc[UR36][R4.64+0xe0], R82 ;  /* 0x0000e05204003986 */ /* 0x0001e4000c101524 */
[----:B0-----:R-:W-:Y:S02]  /*5fd0*/  @P2 IMAD.MOV.U32 R4, RZ, RZ, R8 ;  /* 0x000000ffff042224 */ /* 0x001fe400078e0008 */
[----:B------:R-:W-:-:S05]  /*5fe0*/  @P2 IMAD.MOV.U32 R5, RZ, RZ, R9 ;  /* 0x000000ffff052224 */ /* 0x000fca00078e0009 */
[----:B------:R0:W-:Y:S02]  /*5ff0*/  @P2 STG.E.U16 desc[UR36][R4.64+0xe2], R83 ;  /* 0x0000e25304002986 */ /* 0x0001e4000c101524 */
[----:B0-----:R-:W-:Y:S02]  /*6000*/  @P4 IMAD.MOV.U32 R4, RZ, RZ, R6 ;  /* 0x000000ffff044224 */ /* 0x001fe400078e0006 */
[----:B------:R-:W-:-:S05]  /*6010*/  @P4 IMAD.MOV.U32 R5, RZ, RZ, R7 ;  /* 0x000000ffff054224 */ /* 0x000fca00078e0007 */
[----:B------:R0:W-:Y:S04]  /*6020*/  @P4 STG.E.U16 desc[UR36][R4.64+0xf0], R84 ;  /* 0x0000f05404004986 */ /* 0x0001e8000c101524 */
[----:B------:R1:W-:Y:S01]  /*6030*/  @P5 STG.E.U16 desc[UR36][R6.64+0xf2], R85 ;  /* 0x0000f25506005986 */ /* 0x0003e2000c101524 */
[----:B0-----:R-:W-:Y:S02]  /*6040*/  @P1 IMAD.MOV.U32 R4, RZ, RZ, R8 ;  /* 0x000000ffff041224 */ /* 0x001fe400078e0008 */
[----:B------:R-:W-:-:S05]  /*6050*/  @P1 IMAD.MOV.U32 R5, RZ, RZ, R9 ;  /* 0x000000ffff051224 */ /* 0x000fca00078e0009 */
[----:B------:R1:W-:Y:S04]  /*6060*/  @P1 STG.E.U16 desc[UR36][R4.64+0xf0], R86 ;  /* 0x0000f05604001986 */ /* 0x0003e8000c101524 */
[----:B------:R1:W-:Y:S02]  /*6070*/  @P0 STG.E.U16 desc[UR36][R8.64+0xf2], R87 ;  /* 0x0000f25708000986 */ /* 0x0003e4000c101524 */
.L_x_161:
[----:B------:R-:W-:Y:S05]  /*6080*/  BSYNC B0 ;  /* 0x0000000000007941 */ /* 0x000fea0003800000 */
.L_x_35:
[----:B------:R-:W-:Y:S01]  /*6090*/  ULDC UR4, c[0x0][0xc] ;  /* 0x0000030000047ab9 */ /* 0x000fe20000000800 */
[----:B------:R-:W-:Y:S01]  /*60a0*/  ULDC UR5, c[0x0][0x10] ;  /* 0x0000040000057ab9 */ /* 0x000fe20000000800 */
[----:B------:R-:W4:Y:S01]  /*60b0*/  LDC R3, c[0x0][0x14] ;  /* 0x00000500ff037b82 */ /* 0x000f220000000800 */
[----:B------:R-:W-:Y:S01]  /*60c0*/  UIMAD.WIDE.U32 UR4, UR4, UR5, URZ ;  /* 0x00000005040472a5 */ /* 0x000fe2000f8e003f */
[----:B------:R-:W-:Y:S02]  /*60d0*/  IMAD.MOV.U32 R93, RZ, RZ, -0x1 ;  /* 0xffffffffff5d7424 */ /* 0x000fe400078e00ff */
[----:B------:R-:W-:-:S03]  /*60e0*/  IMAD.MOV.U32 R91, RZ, RZ, -0x1 ;  /* 0xffffffffff5b7424 */ /* 0x000fc600078e00ff */
[----:B----4-:R-:W-:-:S04]  /*60f0*/  IMAD.WIDE.U32 R16, R3, UR4, R16 ;  /* 0x0000000403107c25 */ /* 0x010fc8000f8e0010 */
[----:B------:R-:W-:Y:S01]  /*6100*/  IMAD R3, R3, UR5, RZ ;  /* 0x0000000503037c24 */ /* 0x000fe2000f8e02ff */
[----:B------:R-:W-:Y:S02]  /*6110*/  ULDC.64 UR4, c[0x0][0x650] ;  /* 0x0001940000047ab9 */ /* 0x000fe40000000a00 */
[----:B------:R-:W-:Y:S01]  /*6120*/  ISETP.GE.U32.AND P0, PT, R16, UR4, PT ;  /* 0x0000000410007c0c */ /* 0x000fe2000bf06070 */
[--C-:B------:R-:W-:Y:S01]  /*6130*/  IMAD.IADD R17, R17, 0x1, R3.reuse ;  /* 0x0000000111117824 */ /* 0x100fe200078e0203 */
[----:B------:R-:W-:-:S04]  /*6140*/  PRMT R3, RZ, 0x7610, R3 ;  /* 0x00007610ff037816 */ /* 0x000fc80000000003 */
[----:B------:R-:W-:-:S13]  /*6150*/  ISETP.GE.U32.AND.EX P0, PT, R17, UR5, PT, P0 ;  /* 0x0000000511007c0c */ /* 0x000fda000bf06100 */
[----:B------:R-:W-:Y:S05]  /*6160*/  @P0 BRA `(.L_x_162) ;  /* 0x0000000400640947 */ /* 0x000fea0003800000 */
[----:B---3--:R-:W3:Y:S01]  /*6170*/  S2R R12, SR_CTAID.X ;  /* 0x00000000000c7919 */ /* 0x008ee20000002500 */
[----:B------:R-:W4:Y:S01]  /*6180*/  LDC.64 R10, c[0x0][0x628] ;  /* 0x00018a00ff0a7b82 */ /* 0x000f220000000a00 */
[----:B------:R-:W-:Y:S01]  /*6190*/  ULDC UR4, c[0x0][0x150] ;  /* 0x0000540000047ab9 */ /* 0x000fe20000000800 */
[----:B-12---:R-:W-:Y:S01]  /*61a0*/  IMAD.MOV.U32 R8, RZ, RZ, R16 ;  /* 0x000000ffff087224 */ /* 0x006fe200078e0010 */
[----:B-----5:R-:W1:Y:S01]  /*61b0*/  S2R R24, SR_CTAID.Y ;  /* 0x0000000000187919 */ /* 0x020e620000002600 */
[----:B------:R-:W-:-:S04]  /*61c0*/  IMAD.MOV.U32 R9, RZ, RZ, R17 ;  /* 0x000000ffff097224 */ /* 0x000fc800078e0011 */
[----:B------:R-:W2:Y:S08]  /*61d0*/  LDC R21, c[0x0][0x144] ;  /* 0x00005100ff157b82 */ /* 0x000eb00000000800 */
[----:B------:R-:W0:Y:S08]  /*61e0*/  LDC R0, c[0x0][0x630] ;  /* 0x00018c00ff007b82 */ /* 0x000e300000000800 */
[----:B------:R-:W0:Y:S01]  /*61f0*/  LDC.64 R14, c[0x0][0x620] ;  /* 0x00018800ff0e7b82 */ /* 0x000e220000000a00 */
[----:B----4-:R-:W-:-:S04]  /*6200*/  ISETP.NE.U32.AND P0, PT, R10, RZ, PT ;  /* 0x000000ff0a00720c */ /* 0x010fc80003f05070 */
[----:B------:R-:W-:Y:S02]  /*6210*/  ISETP.NE.AND.EX P0, PT, R11, RZ, PT, P0 ;  /* 0x000000ff0b00720c */ /* 0x000fe40003f05300 */
[----:B---3--:R-:W-:-:S05]  /*6220*/  I2FP.F32.U32 R3, R12 ;  /* 0x0000000c00037245 */ /* 0x008fca0000201000 */
[----:B------:R-:W-:-:S04]  /*6230*/  FMUL R3, R3, UR4 ;  /* 0x0000000403037c20 */ /* 0x000fc80008400000 */
[----:B------:R3:W4:Y:S02]  /*6240*/  F2I.U32.TRUNC.NTZ R20, R3 ;  /* 0x0000000300147305 */ /* 0x000724000020f000 */
[----:B-12---:R-:W-:Y:S05]  /*6250*/  @!P0 BRA `(.L_x_163) ;  /* 0x0000000000288947 */ /* 0x006fea0003800000 */
[----:B---3--:R-:W1:Y:S02]  /*6260*/  LDC R3, c[0x0][0x634] ;  /* 0x00018d00ff037b82 */ /* 0x008e640000000800 */
[----:B-1----:R-:W-:-:S05]  /*6270*/  IADD3 R3, P0, R16, R3, RZ ;  /* 0x0000000310037210 */ /* 0x002fca0007f1e0ff */
[----:B------:R-:W-:-:S04]  /*6280*/  IMAD.X R13, RZ, RZ, R17, P0 ;  /* 0x000000ffff0d7224 */ /* 0x000fc800000e0611 */
[----:B0-----:R-:W-:-:S04]  /*6290*/  IMAD.WIDE.U32 R4, R13, R10, RZ ;  /* 0x0000000a0d047225 */ /* 0x001fc800078e00ff */
[----:B------:R-:W-:-:S04]  /*62a0*/  IMAD.WIDE.U32 R6, P0, R3, R11, R4 ;  /* 0x0000000b03067225 */ /* 0x000fc80007800004 */
[----:B------:R-:W-:-:S04]  /*62b0*/  IMAD.WIDE.U32 R4, R3, R10, RZ ;  /* 0x0000000a03047225 */ /* 0x000fc800078e00ff */
[----:B------:R-:W-:Y:S01]  /*62c0*/  IMAD.X R9, RZ, RZ, RZ, P0 ;  /* 0x000000ffff097224 */ /* 0x000fe200000e06ff */
[----:B------:R-:W-:Y:S01]  /*62d0*/  IADD3 RZ, P0, R5, R6, RZ ;  /* 0x0000000605ff7210 */ /* 0x000fe20007f1e0ff */
[----:B------:R-:W-:-:S04]  /*62e0*/  IMAD.MOV.U32 R8, RZ, RZ, R7 ;  /* 0x000000ffff087224 */ /* 0x000fc800078e0007 */
[----:B------:R-:W-:-:S08]  /*62f0*/  IMAD.WIDE.U32.X R8, R13, R11, R8, P0 ;  /* 0x0000000b0d087225 */ /* 0x000fd000000e0408 */
.L_x_163:
[----:B------:R-:W1:Y:S01]  /*6300*/  LDC.64 R28, c[0x0][0x640] ;  /* 0x00019000ff1c7b82 */ /* 0x000e620000000a00 */
[-CC-:B0-----:R-:W-:Y:S01]  /*6310*/  SHF.R.U64 R91, R8, R0.reuse, R9.reuse ;  /* 0x00000000085b7219 */ /* 0x181fe20000001209 */
[----:B----4-:R-:W-:Y:S01]  /*6320*/  IMAD.MOV R20, RZ, RZ, -R20 ;  /* 0x000000ffff147224 */ /* 0x010fe200078e0a14 */
[----:B------:R-:W-:Y:S01]  /*6330*/  SHF.R.U32.HI R0, RZ, R0, R9 ;  /* 0x00000000ff007219 */ /* 0x000fe20000011609 */
[----:B------:R-:W-:Y:S01]  /*6340*/  ULDC UR4, c[0x0][0x154] ;  /* 0x0000550000047ab9 */ /* 0x000fe20000000800 */
[----:B---3--:R-:W-:Y:S01]  /*6350*/  IADD3 R3, P0, RZ, -R91, RZ ;  /* 0x8000005bff037210 */ /* 0x008fe20007f1e0ff */
[----:B------:R-:W-:Y:S02]  /*6360*/  IMAD R21, R21, R20, R12 ;  /* 0x0000001415157224 */ /* 0x000fe400078e020c */
[----:B------:R-:W0:Y:S01]  /*6370*/  LDC R6, c[0x0][0x618] ;  /* 0x00018600ff067b82 */ /* 0x000e220000000800 */
[----:B------:R-:W-:Y:S02]  /*6380*/  IMAD.MOV.U32 R7, RZ, RZ, 0x1 ;  /* 0x00000001ff077424 */ /* 0x000fe400078e00ff */
[----:B------:R-:W-:-:S04]  /*6390*/  IMAD.X R5, RZ, RZ, ~R0, P0 ;  /* 0x000000ffff057224 */ /* 0x000fc800000e0e00 */
[-C--:B------:R-:W-:Y:S01]  /*63a0*/  IMAD R0, R5, R14.reuse, RZ ;  /* 0x0000000e05007224 */ /* 0x080fe200078e02ff */
[----:B------:R-:W2:Y:S01]  /*63b0*/  LDC R8, c[0x0][0x608] ;  /* 0x00018200ff087b82 */ /* 0x000ea20000000800 */
[----:B------:R-:W-:-:S04]  /*63c0*/  IMAD.WIDE.U32 R4, R3, R14, R16 ;  /* 0x0000000e03047225 */ /* 0x000fc800078e0010 */
[----:B------:R-:W-:Y:S01]  /*63d0*/  IMAD R3, R3, R15, R0 ;  /* 0x0000000f03037224 */ /* 0x000fe200078e0200 */
[----:B------:R-:W-:Y:S02]  /*63e0*/  I2FP.F32.U32 R0, R24 ;  /* 0x0000001800007245 */ /* 0x000fe40000201000 */
[----:B------:R-:W3:Y:S01]  /*63f0*/  LDC R26, c[0x0][0x658] ;  /* 0x00019600ff1a7b82 */ /* 0x000ee20000000800 */
[----:B------:R-:W-:Y:S01]  /*6400*/  IMAD.IADD R3, R5, 0x1, R3 ;  /* 0x0000000105037824 */ /* 0x000fe200078e0203 */
[----:B-1----:R-:W-:Y:S01]  /*6410*/  ISETP.NE.U32.AND P0, PT, R28, RZ, PT ;  /* 0x000000ff1c00720c */ /* 0x002fe20003f05070 */
[----:B------:R-:W-:Y:S01]  /*6420*/  FMUL R0, R0, UR4 ;  /* 0x0000000400007c20 */ /* 0x000fe20008400000 */
[----:B------:R-:W-:Y:S02]  /*6430*/  IMAD.MOV.U32 R5, RZ, RZ, -0x1 ;  /* 0xffffffffff057424 */ /* 0x000fe400078e00ff */
[----:B------:R-:W-:Y:S01]  /*6440*/  ISETP.NE.AND.EX P0, PT, R29, RZ, PT, P0 ;  /* 0x000000ff1d00720c */ /* 0x000fe20003f05300 */
[----:B------:R1:W4:Y:S01]  /*6450*/  F2I.U32.TRUNC.NTZ R13, R0 ;  /* 0x00000000000d7305 */ /* 0x000322000020f000 */
[----:B------:R-:W1:Y:S01]  /*6460*/  LDC R15, c[0x0][0x148] ;  /* 0x00005200ff0f7b82 */ /* 0x000e620000000800 */
[----:B0-----:R-:W-:-:S02]  /*6470*/  SHF.R.U64 R12, R4, R6, R3 ;  /* 0x00000006040c7219 */ /* 0x001fc40000001203 */
[----:B------:R-:W-:-:S05]  /*6480*/  SHF.R.U32.HI R3, RZ, R6, R3 ;  /* 0x00000006ff037219 */ /* 0x000fca0000011603 */
[----:B------:R-:W0:Y:S01]  /*6490*/  LDC R20, c[0x0][0x600] ;  /* 0x00018000ff147b82 */ /* 0x000e220000000800 */
[-CC-:B--2---:R-:W-:Y:S02]  /*64a0*/  SHF.R.U64 R10, R12, R8.reuse, R3.reuse ;  /* 0x000000080c0a7219 */ /* 0x184fe40000001203 */
[----:B------:R-:W-:-:S05]  /*64b0*/  SHF.R.U32.HI R3, RZ, R8, R3 ;  /* 0x00000008ff037219 */ /* 0x000fca0000011603 */
[----:B------:R-:W2:Y:S01]  /*64c0*/  LDC R27, c[0x0][0x648] ;  /* 0x00019200ff1b7b82 */ /* 0x000ea20000000800 */
[-C--:B---3--:R-:W-:Y:S02]  /*64d0*/  SHF.L.U32 R4, R5, R26.reuse, RZ ;  /* 0x0000001a05047219 */ /* 0x088fe400000006ff */
[-CC-:B------:R-:W-:Y:S02]  /*64e0*/  SHF.R.U64 R14, R10, R26.reuse, R3.reuse ;  /* 0x0000001a0a0e7219 */ /* 0x180fe40000001203 */
[----:B------:R-:W-:Y:S02]  /*64f0*/  SHF.R.U32.HI R5, RZ, R26, R3 ;  /* 0x0000001aff057219 */ /* 0x000fe40000011603 */
[----:B------:R-:W-:Y:S01]  /*6500*/  LOP3.LUT R25, RZ, R4, RZ, 0x33, !PT ;  /* 0x00000004ff197212 */ /* 0x000fe200078e33ff */
[----:B------:R-:W3:Y:S01]  /*6510*/  LDC R30, c[0x0][0x638] ;  /* 0x00018e00ff1e7b82 */ /* 0x000ee20000000800 */
[----:B------:R-:W-:Y:S01]  /*6520*/  SHF.L.U32 R26, R7, R26, RZ ;  /* 0x0000001a071a7219 */ /* 0x000fe200000006ff */
[----:B------:R-:W-:-:S06]  /*6530*/  IMAD.MOV.U32 R4, RZ, RZ, R14 ;  /* 0x000000ffff047224 */ /* 0x000fcc00078e000e */
[----:B------:R-:W0:Y:S01]  /*6540*/  LDC R31, c[0x0][0x610] ;  /* 0x00018400ff1f7b82 */ /* 0x000e220000000800 */
[----:B----4-:R-:W-:Y:S05]  /*6550*/  @!P0 BRA `(.L_x_164) ;  /* 0x0000000000288947 */ /* 0x010fea0003800000 */
        /* <DEDUP_REMOVED lines=10> */
.L_x_164:
[----:B------:R-:W-:Y:S01]  /*6600*/  ISETP.NE.AND P0, PT, R2, 0x1, PT ;  /* 0x000000010200780c */ /* 0x000fe20003f05270 */
[----:B0-----:R-:W-:Y:S01]  /*6610*/  VIADD R7, R20, 0xffffffff ;  /* 0xffffffff14077836 */ /* 0x001fe20000000000 */
[----:B-12---:R-:W-:Y:S01]  /*6620*/  SHF.R.U64 R0, R4, R27, R5 ;  /* 0x0000001b04007219 */ /* 0x006fe20000001205 */
[----:B------:R-:W-:Y:S01]  /*6630*/  IMAD.MOV R13, RZ, RZ, -R13 ;  /* 0x000000ffff0d7224 */ /* 0x000fe200078e0a0d */
[----:B------:R-:W-:Y:S01]  /*6640*/  LOP3.LUT R5, R10, R25, RZ, 0xc0, !PT ;  /* 0x000000190a057212 */ /* 0x000fe200078ec0ff */
[----:B------:R-:W-:Y:S01]  /*6650*/  IMAD.MOV.U32 R4, RZ, RZ, 0x1 ;  /* 0x00000001ff047424 */ /* 0x000fe200078e00ff */
[----:B------:R-:W-:Y:S01]  /*6660*/  LOP3.LUT R12, R12, R7, RZ, 0xc0, !PT ;  /* 0x000000070c0c7212 */ /* 0x000fe200078ec0ff */
[----:B------:R-:W-:Y:S02]  /*6670*/  IMAD.MOV R3, RZ, RZ, -R0 ;  /* 0x000000ffff037224 */ /* 0x000fe400078e0a00 */
[----:B------:R-:W-:Y:S02]  /*6680*/  IMAD R0, R26, R0, R5 ;  /* 0x000000001a007224 */ /* 0x000fe400078e0205 */
[----:B---3--:R-:W-:-:S02]  /*6690*/  IMAD R3, R3, R30, R14 ;  /* 0x0000001e03037224 */ /* 0x008fc400078e020e */
[----:B------:R-:W-:Y:S02]  /*66a0*/  @P0 IMAD R21, R15, R13, R24 ;  /* 0x0000000d0f150224 */ /* 0x000fe400078e0218 */
[----:B------:R-:W-:Y:S01]  /*66b0*/  IMAD R5, R3, R20, R12 ;  /* 0x0000001403057224 */ /* 0x000fe200078e020c */
[----:B------:R-:W-:Y:S01]  /*66c0*/  PRMT R3, R4, 0x7610, R3 ;  /* 0x0000761004037816 */ /* 0x000fe20000000003 */
[----:B------:R-:W-:-:S05]  /*66d0*/  IMAD R0, R0, R31, R21 ;  /* 0x0000001f00007224 */ /* 0x000fca00078e0215 */
[----:B------:R-:W-:Y:S02]  /*66e0*/  SEL R93, R5, R0, !P0 ;  /* 0x00000000055d7207 */ /* 0x000fe40004000000 */
[----:B------:R-:W-:-:S07]  /*66f0*/  SEL R0, R0, R5, !P0 ;  /* 0x0000000500007207 */ /* 0x000fce0004000000 */
.L_x_162:
[----:B------:R-:W-:Y:S01]  /*6700*/  LOP3.LUT P0, RZ, R3, 0xff, RZ, 0xc0, !PT ;  /* 0x000000ff03ff7812 */ /* 0x000fe2000780c0ff */
[----:B------:R-:W-:-:S12]  /*6710*/  IMAD.MOV.U32 R92, RZ, RZ, R0 ;  /* 0x000000ffff5c7224 */ /* 0x000fd800078e0000 */
[----:B------:R-:W-:Y:S05]  /*6720*/  @P0 BRA `(.L_x_165) ;  /* 0xffffffac000c0947 */ /* 0x000fea000383ffff */
[----:B------:R-:W-:Y:S05]  /*6730*/  EXIT ;  /* 0x000000000000794d */ /* 0x000fea0003800000 */
.L_x_8:
[----:B0-----:R-:W-:Y:S01]  /*6740*/  ULDC.64 UR4, c[0x0][0x650] ;  /* 0x0001940000047ab9 */ /* 0x001fe20000000a00 */
        /* <DEDUP_REMOVED lines=25> */
.L_x_167:
[----:B------:R-:W0:Y:S01]  /*68e0*/  LDC.64 R28, c[0x0][0x640] ;  /* 0x00019000ff1c7b82 */ /* 0x000e220000000a00 */
[-CC-:B------:R-:W-:Y:S01]  /*68f0*/  SHF.R.U64 R22, R12, R6.reuse, R13.reuse ;  /* 0x000000060c167219 */ /* 0x180fe2000000120d */
[----:B------:R-:W-:Y:S01]  /*6900*/  IMAD.MOV.U32 R30, RZ, RZ, 0x1 ;  /* 0x00000001ff1e7424 */ /* 0x000fe200078e00ff */
[----:B------:R-:W-:Y:S02]  /*6910*/  SHF.R.U32.HI R6, RZ, R6, R13 ;  /* 0x00000006ff067219 */ /* 0x000fe4000001160d */
        /* <DEDUP_REMOVED lines=8> */
[----:B------:R-:W-:Y:S01]  /*69a0*/  IMAD.IADD R9, R9, 0x1, R11 ;  /* 0x0000000109097824 */ /* 0x000fe200078e020b */
[----:B0-----:R-:W-:-:S04]  /*69b0*/  ISETP.NE.U32.AND P0, PT, R28, RZ, PT ;  /* 0x000000ff1c00720c */ /* 0x001fc80003f05070 */
[----:B------:R-:W-:Y:S02]  /*69c0*/  ISETP.NE.AND.EX P0, PT, R29, RZ, PT, P0 ;  /* 0x000000ff1d00720c */ /* 0x000fe40003f05300 */
[----:B------:R-:W0:Y:S01]  /*69d0*/  LDC R20, c[0x0][0x600] ;  /* 0x00018000ff147b82 */ /* 0x000e220000000800 */
[-CC-:B-1----:R-:W-:Y:S01]  /*69e0*/  SHF.R.U64 R14, R8, R10.reuse, R9.reuse ;  /* 0x0000000a080e7219 */ /* 0x182fe20000001209 */
[----:B------:R-:W-:Y:S01]  /*69f0*/  IMAD.MOV.U32 R8, RZ, RZ, -0x1 ;  /* 0xffffffffff087424 */ /* 0x000fe200078e00ff */
[----:B------:R-:W-:-:S05]  /*6a00*/  SHF.R.U32.HI R9, RZ, R10, R9 ;  /* 0x0000000aff097219 */ /* 0x000fca0000011609 */
[----:B------:R-:W1:Y:S01]  /*6a10*/  LDC R26, c[0x0][0x648] ;  /* 0x00019200ff1a7b82 */ /* 0x000e620000000800 */
[-CC-:B--2---:R-:W-:Y:S02]  /*6a20*/  SHF.R.U64 R21, R14, R12.reuse, R9.reuse ;  /* 0x0000000c0e157219 */ /* 0x184fe40000001209 */
[----:B------:R-:W-:-:S05]  /*6a30*/  SHF.R.U32.HI R6, RZ, R12, R9 ;  /* 0x0000000cff067219 */ /* 0x000fca0000011609 */
[----:B------:R-:W2:Y:S01]  /*6a40*/  LDC R27, c[0x0][0x638] ;  /* 0x00018e00ff1b7b82 */ /* 0x000ea20000000800 */
[-C--:B---3--:R-:W-:Y:S02]  /*6a50*/  SHF.L.U32 R8, R8, R25.reuse, RZ ;  /* 0x0000001908087219 */ /* 0x088fe400000006ff */
[-CC-:B------:R-:W-:Y:S02]  /*6a60*/  SHF.R.U64 R23, R21, R25.reuse, R6.reuse ;  /* 0x0000001915177219 */ /* 0x180fe40000001206 */
[----:B------:R-:W-:Y:S02]  /*6a70*/  LOP3.LUT R32, RZ, R8, RZ, 0x33, !PT ;  /* 0x00000008ff207212 */ /* 0x000fe400078e33ff */
[----:B------:R-:W-:Y:S01]  /*6a80*/  SHF.R.U32.HI R9, RZ, R25, R6 ;  /* 0x00000019ff097219 */ /* 0x000fe20000011606 */
[----:B------:R-:W3:Y:S01]  /*6a90*/  LDC R31, c[0x0][0x610] ;  /* 0x00018400ff1f7b82 */ /* 0x000ee20000000800 */
[----:B------:R-:W-:Y:S01]  /*6aa0*/  IMAD.MOV.U32 R8, RZ, RZ, R23 ;  /* 0x000000ffff087224 */ /* 0x000fe200078e0017 */
[----:B------:R-:W-:Y:S06]  /*6ab0*/  @!P0 BRA `(.L_x_168) ;  /* 0x0000000000288947 */ /* 0x000fec0003800000 */
        /* <DEDUP_REMOVED lines=10> */
.L_x_168:
[----:B------:R-:W-:Y:S02]  /*6b60*/  ISETP.NE.AND P0, PT, R2, 0x1, PT ;  /* 0x000000010200780c */ /* 0x000fe40003f05270 */
[----:B-1----:R-:W-:Y:S01]  /*6b70*/  SHF.R.U64 R6, R8, R26, R9 ;  /* 0x0000001a08067219 */ /* 0x002fe20000001209 */
[----:B0-----:R-:W-:Y:S01]  /*6b80*/  VIADD R9, R20, 0xffffffff ;  /* 0xffffffff14097836 */ /* 0x001fe20000000000 */
[----:B------:R-:W-:Y:S02]  /*6b90*/  SHF.L.U32 R30, R30, R25, RZ ;  /* 0x000000191e1e7219 */ /* 0x000fe400000006ff */
[----:B------:R-:W-:Y:S01]  /*6ba0*/  LOP3.LUT R5, R21, R32, RZ, 0xc0, !PT ;  /* 0x0000002015057212 */ /* 0x000fe200078ec0ff */
[----:B------:R-:W-:-:S04]  /*6bb0*/  IMAD.MOV R8, RZ, RZ, -R6 ;  /* 0x000000ffff087224 */ /* 0x000fc800078e0a06 */
[----:B------:R-:W-:Y:S01]  /*6bc0*/  IMAD R6, R30, R6, R5 ;  /* 0x000000061e067224 */ /* 0x000fe200078e0205 */
[----:B------:R-:W-:Y:S01]  /*6bd0*/  LOP3.LUT R5, R14, R9, RZ, 0xc0, !PT ;  /* 0x000000090e057212 */ /* 0x000fe200078ec0ff */
[----:B------:R-:W-:Y:S02]  /*6be0*/  @P0 IMAD R3, R7, R24, R4 ;  /* 0x0000001807030224 */ /* 0x000fe400078e0204 */
[----:B--2---:R-:W-:Y:S02]  /*6bf0*/  IMAD R4, R8, R27, R23 ;  /* 0x0000001b08047224 */ /* 0x004fe400078e0217 */
[----:B---3--:R-:W-:Y:S02]  /*6c00*/  IMAD R3, R6, R31, R3 ;  /* 0x0000001f06037224 */ /* 0x008fe400078e0203 */
[----:B------:R-:W-:Y:S02]  /*6c10*/  IMAD R4, R4, R20, R5 ;  /* 0x0000001404047224 */ /* 0x000fe400078e0205 */
[----:B------:R-:W-:-:S02]  /*6c20*/  IMAD.MOV.U32 R8, RZ, RZ, 0x1 ;  /* 0x00000001ff087424 */ /* 0x000fc400078e00ff */
[----:B------:R-:W-:Y:S01]  /*6c30*/  IMAD.MOV.U32 R6, RZ, RZ, R22 ;  /* 0x000000ffff067224 */ /* 0x000fe200078e0016 */
[----:B------:R-:W-:Y:S02]  /*6c40*/  SEL R20, R4, R3, !P0 ;  /* 0x0000000304147207 */ /* 0x000fe40004000000 */
[----:B------:R-:W-:-:S07]  /*6c50*/  SEL R21, R3, R4, !P0 ;  /* 0x0000000403157207 */ /* 0x000fce0004000000 */
.L_x_166:
[----:B------:R-:W-:-:S08]  /*6c60*/  NOP ;  /* 0x0000000000007918 */ /* 0x000fd00000000000 */
[----:B------:R-:W0:-:S00]  /*6c70*/  USETMAXREG.DEALLOC.CTAPOOL 0x28 ;  /* 0x00000028000079c8 */ /* 0x000e0000080e0500 */
[----:B0-----:R-:W-:-:S13]  /*6c80*/  ISETP.NE.AND P0, PT, R0, RZ, PT ;  /* 0x000000ff0000720c */ /* 0x001fda0003f05270 */
[----:B------:R-:W-:Y:S05]  /*6c90*/  @P0 EXIT ;  /* 0x000000000000094d */ /* 0x000fea0003800000 */
[----:B------:R-:W-:Y:S01]  /*6ca0*/  LOP3.LUT P0, RZ, R8, 0xff, RZ, 0xc0, !PT ;  /* 0x000000ff08ff7812 */ /* 0x000fe2000780c0ff */
[----:B------:R-:W-:Y:S02]  /*6cb0*/  IMAD.MOV.U32 R0, RZ, RZ, 0x1 ;  /* 0x00000001ff007424 */ /* 0x000fe400078e00ff */
[----:B------:R-:W-:-:S10]  /*6cc0*/  IMAD.MOV.U32 R3, RZ, RZ, RZ ;  /* 0x000000ffff037224 */ /* 0x000fd400078e00ff */
[----:B------:R-:W-:Y:S05]  /*6cd0*/  @!P0 BRA `(.L_x_169) ;  /* 0x0000000c00488947 */ /* 0x000fea0003800000 */
[----:B------:R-:W0:Y:S01]  /*6ce0*/  LDC R0, c[0x0][0x28c] ;  /* 0x0000a300ff007b82 */ /* 0x000e220000000800 */
[----:B------:R-:W1:Y:S01]  /*6cf0*/  S2R R12, SR_CgaCtaId ;  /* 0x00000000000c7919 */ /* 0x000e620000008800 */
[----:B------:R-:W-:Y:S01]  /*6d00*/  ULDC UR5, c[0x0][0x600] ;  /* 0x0001800000057ab9 */ /* 0x000fe20000000800 */
[----:B------:R-:W-:Y:S01]  /*6d10*/  ULDC UR4, c[0x0][0xc] ;  /* 0x0000030000047ab9 */ /* 0x000fe20000000800 */
[----:B------:R-:W-:Y:S01]  /*6d20*/  UIADD3 UR16, UR5, -0x1, URZ ;  /* 0xffffffff05107890 */ /* 0x000fe2000fffe03f */
[----:B------:R-:W-:Y:S01]  /*6d30*/  BSSY B0, `(.L_x_169) ;  /* 0x00000cc000007945 */ /* 0x000fe20003800000 */
[----:B------:R-:W-:Y:S01]  /*6d40*/  ULDC UR6, c[0x0][0x658] ;  /* 0x0001960000067ab9 */ /* 0x000fe20000000800 */
[----:B------:R-:W-:Y:S01]  /*6d50*/  ULDC UR5, c[0x0][0x10] ;  /* 0x0000040000057ab9 */ /* 0x000fe20000000800 */
[----:B------:R-:W-:Y:S01]  /*6d60*/  UMOV UR7, 0xffffffff ;  /* 0xffffffff00077882 */ /* 0x000fe20000000000 */
[----:B------:R-:W-:Y:S01]  /*6d70*/  UMOV UR8, 0x1 ;  /* 0x0000000100087882 */ /* 0x000fe20000000000 */
[----:B------:R-:W-:Y:S01]  /*6d80*/  UIMAD.WIDE.U32 UR4, UR4, UR5, URZ ;  /* 0x00000005040472a5 */ /* 0x000fe2000f8e003f */
[----:B------:R-:W-:Y:S01]  /*6d90*/  IMAD.MOV.U32 R9, RZ, RZ, 0x1 ;  /* 0x00000001ff097424 */ /* 0x000fe200078e00ff */
[----:B------:R-:W-:Y:S01]  /*6da0*/  USHF.L.U32 UR7, UR7, UR6, URZ ;  /* 0x0000000607077299 */ /* 0x000fe2000800063f */
[----:B------:R-:W-:Y:S01]  /*6db0*/  LOP3.LUT R8, R19, 0x2, RZ, 0xfc, !PT ;  /* 0x0000000213087812 */ /* 0x000fe200078efcff */
[----:B------:R-:W-:-:S02]  /*6dc0*/  USHF.L.U32 UR18, UR8, UR6, URZ ;  /* 0x0000000608127299 */ /* 0x000fc4000800063f */
[----:B------:R-:W-:Y:S01]  /*6dd0*/  ULOP3.LUT UR17, URZ, UR7, URZ, 0x33, !UPT ;  /* 0x000000073f117292 */ /* 0x000fe2000f8e333f */
[----:B------:R-:W-:Y:S01]  /*6de0*/  ULDC UR6, c[0x0][0x14] ;  /* 0x0000050000067ab9 */ /* 0x000fe20000000800 */
[----:B------:R-:W-:Y:S01]  /*6df0*/  ULDC.64 UR22, c[0x0][0x198] ;  /* 0x0000660000167ab9 */ /* 0x000fe20000000a00 */
[----:B------:R-:W-:Y:S02]  /*6e00*/  UIMAD.WIDE.U32 UR20, UR4, UR6, URZ ;  /* 0x00000006041472a5 */ /* 0x000fe4000f8e003f */
[----:B------:R-:W-:Y:S01]  /*6e10*/  UIMAD UR13, UR5, UR6, URZ ;  /* 0x00000006050d72a4 */ /* 0x000fe2000f8e023f */
[----:B0-----:R-:W-:-:S03]  /*6e20*/  VIADD R0, R0, 0x1f ;  /* 0x0000001f00007836 */ /* 0x001fc60000000000 */
[----:B------:R-:W-:Y:S02]  /*6e30*/  UIADD3 UR13, UR21, UR13, URZ ;  /* 0x0000000d150d7290 */ /* 0x000fe4000fffe03f */
[----:B------:R-:W-:-:S04]  /*6e40*/  SHF.R.S32.HI R3, RZ, 0x1f, R0 ;  /* 0x0000001fff037819 */ /* 0x000fc80000011400 */
[----:B------:R-:W-:Y:S01]  /*6e50*/  LEA.HI R10, R3, R0, RZ, 0x5 ;  /* 0x00000000030a7211 */ /* 0x000fe200078f28ff */
[C---:B-1----:R-:W-:Y:S02]  /*6e60*/  IMAD.SHL.U32 R11, R12.reuse, 0x40, RZ ;  /* 0x000000400c0b7824 */ /* 0x042fe400078e00ff */
[----:B------:R-:W-:Y:S01]  /*6e70*/  IMAD.SHL.U32 R12, R12, 0x800, RZ ;  /* 0x000008000c0c7824 */ /* 0x000fe200078e00ff */
[----:B------:R-:W-:Y:S01]  /*6e80*/  SHF.R.S32.HI R10, RZ, 0x5, R10 ;  /* 0x00000005ff0a7819 */ /* 0x000fe2000001140a */
[----:B------:R-:W-:Y:S01]  /*6e90*/  IMAD.MOV.U32 R0, RZ, RZ, 0x1 ;  /* 0x00000001ff007424 */ /* 0x000fe200078e00ff */
[----:B------:R-:W-:Y:S01]  /*6ea0*/  LOP3.LUT R11, R11, 0x40, RZ, 0xc0, !PT ;  /* 0x000000400b0b7812 */ /* 0x000fe200078ec0ff */
[----:B------:R-:W-:Y:S01]  /*6eb0*/  IMAD.MOV.U32 R3, RZ, RZ, RZ ;  /* 0x000000ffff037224 */ /* 0x000fe200078e00ff */
[----:B------:R-:W-:Y:S01]  /*6ec0*/  LOP3.LUT R12, R12, 0x800, RZ, 0xc0, !PT ;  /* 0x000008000c0c7812 */ /* 0x000fe200078ec0ff */
[----:B------:R-:W-:-:S07]  /*6ed0*/  VIADD R13, R10, 0x1 ;  /* 0x000000010a0d7836 */ /* 0x000fce0000000000 */
.L_x_180:
[----:B------:R-:W-:-:S03]  /*6ee0*/  UMOV UR4, 0xffffffff ;  /* 0xffffffff00047882 */ /* 0x000fc60000000000 */
[----:B------:R-:W-:Y:S05]  /*6ef0*/  BRA.DIV UR4, `(.L_x_170) ;  /* 0x0000001604107947 */ /* 0x000fea000b800000 */
[----:B------:R-:W-:-:S13]  /*6f00*/  ELECT P6, URZ, PT ;  /* 0x00000000003f782f */ /* 0x000fda00038c0000 */
.L_x_201:
[----:B------:R-:W0:Y:S01]  /*6f10*/  LDC R4, c[0x0][0x28c] ;  /* 0x0000a300ff047b82 */ /* 0x000e220000000800 */
[----:B------:R-:W-:Y:S01]  /*6f20*/  BSSY B1, `(.L_x_171) ;  /* 0x0000038000017945 */ /* 0x000fe20003800000 */
[----:B0-----:R-:W-:-:S13]  /*6f30*/  ISETP.LT.OR P6, PT, R4, 0x1, !P6 ;  /* 0x000000010400780c */ /* 0x001fda00077c1670 */
[----:B------:R-:W-:Y:S05]  /*6f40*/  @P6 BRA `(.L_x_172) ;  /* 0x0000000000d46947 */ /* 0x000fea0003800000 */
[----:B------:R-:W-:Y:S02]  /*6f50*/  IMAD R20, R20, 0x80, R11 ;  /* 0x0000008014147824 */ /* 0x000fe400078e020b */
[----:B------:R-:W-:Y:S02]  /*6f60*/  IMAD.SHL.U32 R21, R21, 0x80, RZ ;  /* 0x0000008015157824 */ /* 0x000fe400078e00ff */
[----:B------:R-:W-:Y:S02]  /*6f70*/  IMAD.MOV.U32 R24, RZ, RZ, RZ ;  /* 0x000000ffff187224 */ /* 0x000fe400078e00ff */
[----:B------:R-:W-:Y:S02]  /*6f80*/  IMAD.MOV.U32 R4, RZ, RZ, R13 ;  /* 0x000000ffff047224 */ /* 0x000fe400078e000d */
[----:B------:R-:W-:Y:S02]  /*6f90*/  IMAD.MOV.U32 R5, RZ, RZ, R0 ;  /* 0x000000ffff057224 */ /* 0x000fe400078e0000 */
[----:B------:R-:W-:-:S07]  /*6fa0*/  IMAD.MOV.U32 R7, RZ, RZ, R3 ;  /* 0x000000ffff077224 */ /* 0x000fce00078e0003 */
.L_x_175:
[----:B------:R-:W0:Y:S01]  /*6fb0*/  S2R R15, SR_CgaCtaId ;  /* 0x00000000000f7919 */ /* 0x000e220000008800 */
[----:B------:R-:W-:Y:S02]  /*6fc0*/  MOV R14, 0x400 ;  /* 0x00000400000e7802 */ /* 0x000fe40000000f00 */
[----:B------:R-:W-:Y:S02]  /*6fd0*/  LOP3.LUT P1, RZ, R18, 0x7f, RZ, 0xc0, !PT ;  /* 0x0000007f12ff7812 */ /* 0x000fe4000782c0ff */
[----:B0-----:R-:W-:Y:S02]  /*6fe0*/  LEA R22, R15, R14, 0x18 ;  /* 0x0000000e0f167211 */ /* 0x001fe400078ec0ff */
[----:B------:R-:W-:-:S09]  /*6ff0*/  SHF.L.U32 R14, R5, 0x1f, RZ ;  /* 0x0000001f050e7819 */ /* 0x000fd200000006ff */
[----:B------:R-:W0:Y:S01]  /*7000*/  @!P1 LDC R15, c[0x0][0x500] ;  /* 0x00014000ff0f9b82 */ /* 0x000e220000000800 */
[----:B------:R-:W-:-:S04]  /*7010*/  IMAD R23, R7, 0x8, R22 ;  /* 0x0000000807177824 */ /* 0x000fc800078e0216 */
[----:B------:R-:W1:Y:S02]  /*7020*/  SYNCS.PHASECHK.TRANS64.TRYWAIT P0, [R23+URZ+0x70], R14 ;  /* 0x0000700e170075a7 */ /* 0x000e64000800017f */
[----:B-1----:R-:W-:Y:S05]  /*7030*/  @!P0 BRA `(.L_x_173) ;  /* 0x0000001000e08947 */ /* 0x002fea0003800000 */
.L_x_202:
[----:B-1----:R-:W-:Y:S01]  /*7040*/  PRMT R14, R8, 0x9910, RZ ;  /* 0x00009910080e7816 */ /* 0x002fe200000000ff */
[----:B0-----:R0:W-:Y:S03]  /*7050*/  @!P1 SYNCS.ARRIVE.TRANS64 RZ, [R23+URZ], R15 ;  /* 0x0000000f17ff99a7 */ /* 0x0011e6000800003f */
[----:B------:R-:W-:-:S13]  /*7060*/  ISETP.NE.AND P0, PT, R14, 0x2, PT ;  /* 0x000000020e00780c */ /* 0x000fda0003f05270 */
[----:B0-----:R-:W-:Y:S05]  /*7070*/  @P0 BRA `(.L_x_174) ;  /* 0x0000000000040947 */ /* 0x001fea0003800000 */
[----:B------:R-:W-:Y:S01]  /*7080*/  BPT.TRAP 0x1 ;  /* 0x000000040000795c */ /* 0x000fe20000300000 */
.L_x_174:
[----:B------:R-:W-:Y:S01]  /*7090*/  IMAD R14, R7, 0x1000, R12 ;  /* 0x00001000070e7824 */ /* 0x000fe200078e020c */
[----:B------:R-:W-:Y:S01]  /*70a0*/  R2UR UR9, R23 ;  /* 0x00000000170972ca */ /* 0x000fe200000e0000 */
[--C-:B------:R-:W-:Y:S01]  /*70b0*/  IMAD R15, R7, 0x2000, R22.reuse ;  /* 0x00002000070f7824 */ /* 0x100fe200078e0216 */
[----:B------:R-:W-:Y:S01]  /*70c0*/  UIADD3 UR4, UP0, UR22, 0xf0, URZ ;  /* 0x000000f016047890 */ /* 0x000fe2000ff1e03f */
[----:B------:R-:W-:Y:S01]  /*70d0*/  IMAD R14, R14, 0x2, R22 ;  /* 0x000000020e0e7824 */ /* 0x000fe200078e0216 */
[----:B------:R-:W-:Y:S01]  /*70e0*/  R2UR UR11, R21 ;  /* 0x00000000150b72ca */ /* 0x000fe200000e0000 */
[----:B------:R-:W-:Y:S01]  /*70f0*/  VIADD R4, R4, 0xffffffff ;  /* 0xffffffff04047836 */ /* 0x000fe20000000000 */
[----:B------:R-:W-:Y:S01]  /*7100*/  R2UR UR5, R15 ;  /* 0x000000000f0572ca */ /* 0x000fe200000e0000 */
[----:B------:R-:W-:Y:S01]  /*7110*/  UIADD3 UR24, UP1, UR22, 0x1f0, URZ ;  /* 0x000001f016187890 */ /* 0x000fe2000ff3e03f */
[----:B------:R-:W-:Y:S01]  /*7120*/  R2UR UR8, R14 ;  /* 0x000000000e0872ca */ /* 0x000fe200000e0000 */
[----:B------:R-:W-:Y:S01]  /*7130*/  VIADD R7, R7, 0x1 ;  /* 0x0000000107077836 */ /* 0x000fe20000000000 */
[----:B------:R-:W-:Y:S01]  /*7140*/  R2UR UR10, R24 ;  /* 0x00000000180a72ca */ /* 0x000fe200000e0000 */
[----:B------:R-:W-:Y:S01]  /*7150*/  UIADD3.X UR25, URZ, UR23, URZ, UP1, !UPT ;  /* 0x000000173f197290 */ /* 0x000fe20008ffe43f */
[----:B------:R-:W-:Y:S01]  /*7160*/  R2UR UR12, R6 ;  /* 0x00000000060c72ca */ /* 0x000fe200000e0000 */
[----:B------:R-:W-:Y:S01]  /*7170*/  UMOV UR6, 0x0 ;  /* 0x0000000000067882 */ /* 0x000fe20000000000 */
[----:B------:R-:W-:Y:S01]  /*7180*/  R2UR UR19, R20 ;  /* 0x00000000141372ca */ /* 0x000fe200000e0000 */
[----:B------:R-:W-:Y:S01]  /*7190*/  UMOV UR7, 0x10000000 ;  /* 0x1000000000077882 */ /* 0x000fe20000000000 */
[----:B------:R-:W-:Y:S01]  /*71a0*/  ISETP.GT.AND P1, PT, R4, 0x1, PT ;  /* 0x000000010400780c */ /* 0x000fe20003f24270 */
[----:B------:R-:W-:Y:S01]  /*71b0*/  UMOV UR26, 0x30000 ;  /* 0x00030000001a7882 */ /* 0x000fe20000000000 */
[C---:B------:R-:W-:Y:S01]  /*71c0*/  ISETP.NE.AND P0, PT, R7.reuse, 0xe, PT ;  /* 0x0000000e0700780c */ /* 0x040fe20003f05270 */
[----:B------:R-:W-:Y:S01]  /*71d0*/  UIADD3 UR14, UR5, 0x200, URZ ;  /* 0x00000200050e7890 */ /* 0x000fe2000fffe03f */
[----:B------:R-:W-:Y:S01]  /*71e0*/  VIADD R24, R24, 0x20 ;  /* 0x0000002018187836 */ /* 0x000fe20000000000 */
[----:B------:R-:W-:Y:S01]  /*71f0*/  UIADD3.X UR5, URZ, UR23, URZ, UP0, !UPT ;  /* 0x000000173f057290 */ /* 0x000fe200087fe43f */
[----:B------:R-:W-:Y:S01]  /*7200*/  SEL R14, RZ, 0x1, P0 ;  /* 0x00000001ff0e7807 */ /* 0x000fe20000000000 */
[----:B------:R-:W-:Y:S01]  /*7210*/  UIADD3 UR15, UR8, 0x1c200, URZ ;  /* 0x0001c200080f7890 */ /* 0x000fe2000fffe03f */
[----:B------:R-:W-:-:S02]  /*7220*/  SEL R7, R7, RZ, P0 ;  /* 0x000000ff07077207 */ /* 0x000fc40000000000 */
[----:B------:R-:W-:Y:S01]  /*7230*/  UMOV UR8, UR14 ;  /* 0x0000000e00087c82 */ /* 0x000fe20008000000 */
[----:B------:R-:W-:-:S03]  /*7240*/  LOP3.LUT R5, R5, R14, RZ, 0x3c, !PT ;  /* 0x0000000e05057212 */ /* 0x000fc600078e3cff */
[----:B------:R0:W-:Y:S02]  /*7250*/  UTMALDG.3D [UR8], [UR4], desc[UR6] ;  /* 0x00000608040075b4 */ /* 0x0001e40008011000 */
[----:B0-----:R-:W-:Y:S01]  /*7260*/  UMOV UR8, UR15 ;  /* 0x0000000f00087c82 */ /* 0x001fe20008000000 */
[----:B------:R-:W-:Y:S02]  /*7270*/  UMOV UR11, UR19 ;  /* 0x00000013000b7c82 */ /* 0x000fe40008000000 */
[----:B------:R0:W-:Y:S02]  /*7280*/  UTMALDG.3D.MULTICAST [UR8], [UR24], UR26, desc[UR6] ;  /* 0x00000608180073b4 */ /* 0x0001e4000801181a */
[----:B0-----:R-:W-:Y:S05]  /*7290*/  @P1 BRA `(.L_x_175) ;  /* 0xfffffffc00441947 */ /* 0x001fea000383ffff */
.L_x_172:
[----:B------:R-:W-:Y:S05]  /*72a0*/  BSYNC B1 ;  /* 0x0000000000017941 */ /* 0x000fea0003800000 */
.L_x_171:
[----:B------:R-:W-:Y:S01]  /*72b0*/  LOP3.LUT P1, RZ, R9, 0xff, RZ, 0xc0, !PT ;  /* 0x000000ff09ff7812 */ /* 0x000fe2000782c0ff */
[C---:B------:R-:W-:Y:S01]  /*72c0*/  IMAD.IADD R6, R10.reuse, 0x1, R3 ;  /* 0x000000010a067824 */ /* 0x040fe200078e0203 */
[----:B------:R-:W-:Y:S01]  /*72d0*/  ULDC.64 UR4, c[0x0][0x650] ;  /* 0x0001940000047ab9 */ /* 0x000fe20000000a00 */
[----:B------:R-:W-:Y:S01]  /*72e0*/  ISETP.GE.U32.AND P2, PT, R10, 0xe, PT ;  /* 0x0000000e0a00780c */ /* 0x000fe20003f46070 */
[----:B------:R-:W-:Y:S01]  /*72f0*/  BSSY B1, `(.L_x_176) ;  /* 0x000006d000017945 */ /* 0x000fe20003800000 */
[----:B------:R-:W-:Y:S01]  /*7300*/  IMAD.MOV.U32 R21, RZ, RZ, -0x1 ;  /* 0xffffffffff157424 */ /* 0x000fe200078e00ff */
[----:B------:R-:W-:Y:S01]  /*7310*/  ISETP.GT.U32.AND P0, PT, R6, 0xd, PT ;  /* 0x0000000d0600780c */ /* 0x000fe20003f04070 */
[----:B------:R-:W-:Y:S01]  /*7320*/  IMAD.MOV.U32 R20, RZ, RZ, -0x1 ;  /* 0xffffffffff147424 */ /* 0x000fe200078e00ff */
[----:B------:R-:W-:Y:S02]  /*7330*/  SHF.R.U32.HI R4, RZ, 0x1, R6 ;  /* 0x00000001ff047819 */ /* 0x000fe40000011606 */
[----:B------:R-:W-:-:S02]  /*7340*/  ISETP.LT.U32.AND P0, PT, R10, 0xe, P0 ;  /* 0x0000000e0a00780c */ /* 0x000fc40000701070 */
[----:B------:R-:W-:Y:S01]  /*7350*/  PRMT R9, RZ, 0x7610, R9 ;  /* 0x00007610ff097816 */ /* 0x000fe20000000009 */
[----:B------:R-:W0:Y:S01]  /*7360*/  @P1 S2R R14, SR_CgaCtaId ;  /* 0x00000000000e1919 */ /* 0x000e220000008800 */
[----:B------:R-:W-:Y:S01]  /*7370*/  @P1 MOV R3, 0x400 ;  /* 0x0000040000031802 */ /* 0x000fe20000000f00 */
[----:B------:R-:W-:-:S05]  /*7380*/  IMAD.WIDE.U32 R4, R4, -0x6db6db6d, RZ ;  /* 0x9249249304047825 */ /* 0x000fca00078e00ff */
[----:B------:R-:W-:Y:S02]  /*7390*/  SHF.R.U32.HI R5, RZ, 0x2, R5 ;  /* 0x00000002ff057819 */ /* 0x000fe40000011605 */
[----:B------:R-:W-:Y:S02]  /*73a0*/  PRMT R4, RZ, 0x7610, R4 ;  /* 0x00007610ff047816 */ /* 0x000fe40000000004 */
[----:B0-----:R-:W-:-:S04]  /*73b0*/  @P1 LEA R3, R14, R3, 0x18 ;  /* 0x000000030e031211 */ /* 0x001fc800078ec0ff */
[----:B------:R0:W-:Y:S01]  /*73c0*/  @P1 SYNCS.ARRIVE.TRANS64.A1T0 RZ, [R3+URZ+0xf8], RZ ;  /* 0x0000f8ff03ff19a7 */ /* 0x0001e2000810003f */
[----:B------:R-:W-:-:S04]  /*73d0*/  IADD3 R16, P1, R16, UR20, RZ ;  /* 0x0000001410107c10 */ /* 0x000fc8000ff3e0ff */
[----:B------:R-:W-:Y:S02]  /*73e0*/  IADD3.X R17, R17, UR13, RZ, P1, !PT ;  /* 0x0000000d11117c10 */ /* 0x000fe40008ffe4ff */
[----:B0-----:R-:W-:Y:S02]  /*73f0*/  SEL R3, RZ, 0x1, !P0 ;  /* 0x00000001ff037807 */ /* 0x001fe40004000000 */
[----:B------:R-:W-:Y:S02]  /*7400*/  ISETP.GE.U32.AND P0, PT, R16, UR4, PT ;  /* 0x0000000410007c0c */ /* 0x000fe4000bf06070 */
[----:B------:R-:W-:Y:S01]  /*7410*/  LOP3.LUT R0, R0, R3, RZ, 0x3c, !PT ;  /* 0x0000000300007212 */ /* 0x000fe200078e3cff */
[----:B------:R-:W-:Y:S01]  /*7420*/  IMAD R3, R5, -0xe, R6 ;  /* 0xfffffff205037824 */ /* 0x000fe200078e0206 */
[----:B------:R-:W-:Y:S01]  /*7430*/  ISETP.GE.U32.AND.EX P0, PT, R17, UR5, PT, P0 ;  /* 0x0000000511007c0c */ /* 0x000fe2000bf06100 */
[----:B------:R-:W-:Y:S01]  /*7440*/  IMAD.MOV.U32 R6, RZ, RZ, -0x1 ;  /* 0xffffffffff067424 */ /* 0x000fe200078e00ff */
[----:B------:R-:W-:-:S11]  /*7450*/  @P2 LOP3.LUT R0, R0, 0x1, R5, 0x78, !PT ;  /* 0x0000000100002812 */ /* 0x000fd600078e7805 */
[----:B------:R-:W-:Y:S05]  /*7460*/  @P0 BRA `(.L_x_177) ;  /* 0x0000000400540947 */ /* 0x000fea0003800000 */
[----:B------:R-:W0:Y:S01]  /*7470*/  S2R R15, SR_CTAID.X ;  /* 0x00000000000f7919 */ /* 0x000e220000002500 */
[----:B------:R-:W-:Y:S01]  /*7480*/  ULDC.64 UR4, c[0x0][0x628] ;  /* 0x00018a0000047ab9 */ /* 0x000fe20000000a00 */
[----:B------:R-:W-:Y:S01]  /*7490*/  ULDC UR7, c[0x0][0x630] ;  /* 0x00018c0000077ab9 */ /* 0x000fe20000000800 */
[----:B------:R-:W-:Y:S01]  /*74a0*/  ISETP.NE.U32.AND P0, PT, RZ, UR4, PT ;  /* 0x00000004ff007c0c */ /* 0x000fe2000bf05070 */
[----:B------:R-:W1:Y:S01]  /*74b0*/  S2R R20, SR_CTAID.Y ;  /* 0x0000000000147919 */ /* 0x000e620000002600 */
[----:B------:R-:W-:Y:S01]  /*74c0*/  ULDC UR8, c[0x0][0x150] ;  /* 0x0000540000087ab9 */ /* 0x000fe20000000800 */
[----:B------:R-:W-:Y:S01]  /*74d0*/  IMAD.MOV.U32 R4, RZ, RZ, R16 ;  /* 0x000000ffff047224 */ /* 0x000fe200078e0010 */
[----:B------:R-:W-:Y:S01]  /*74e0*/  ISETP.NE.AND.EX P0, PT, RZ, UR5, PT, P0 ;  /* 0x00000005ff007c0c */ /* 0x000fe2000bf05300 */
[----:B------:R-:W-:Y:S01]  /*74f0*/  IMAD.MOV.U32 R5, RZ, RZ, R17 ;  /* 0x000000ffff057224 */ /* 0x000fe200078e0011 */
[----:B0-----:R-:W-:-:S11]  /*7500*/  I2FP.F32.U32 R22, R15 ;  /* 0x0000000f00167245 */ /* 0x001fd60000201000 */
[----:B------:R-:W-:Y:S05]  /*7510*/  @!P0 BRA `(.L_x_178) ;  /* 0x0000000000288947 */ /* 0x000fea0003800000 */
[----:B------:R-:W-:Y:S02]  /*7520*/  ULDC UR6, c[0x0][0x634] ;  /* 0x00018d0000067ab9 */ /* 0x000fe40000000800 */
[----:B------:R-:W-:-:S05]  /*7530*/  IADD3 R5, P0, R16, UR6, RZ ;  /* 0x0000000610057c10 */ /* 0x000fca000ff1e0ff */
[----:B------:R-:W-:-:S04]  /*7540*/  IMAD.X R21, RZ, RZ, R17, P0 ;  /* 0x000000ffff157224 */ /* 0x000fc800000e0611 */
[----:B------:R-:W-:-:S04]  /*7550*/  IMAD.WIDE.U32 R6, R21, UR4, RZ ;  /* 0x0000000415067c25 */ /* 0x000fc8000f8e00ff */
[----:B------:R-:W-:-:S04]  /*7560*/  IMAD.WIDE.U32 R6, P0, R5, UR5, R6 ;  /* 0x0000000505067c25 */ /* 0x000fc8000f800006 */
[----:B------:R-:W-:-:S04]  /*7570*/  IMAD.WIDE.U32 R4, R5, UR4, RZ ;  /* 0x0000000405047c25 */ /* 0x000fc8000f8e00ff */
[----:B------:R-:W-:Y:S01]  /*7580*/  IMAD.MOV.U32 R4, RZ, RZ, R7 ;  /* 0x000000ffff047224 */ /* 0x000fe200078e0007 */
[----:B------:R-:W-:Y:S01]  /*7590*/  IADD3 RZ, P1, R5, R6, RZ ;  /* 0x0000000605ff7210 */ /* 0x000fe20007f3e0ff */
[----:B------:R-:W-:-:S04]  /*75a0*/  IMAD.X R5, RZ, RZ, RZ, P0 ;  /* 0x000000ffff057224 */ /* 0x000fc800000e06ff */
[----:B------:R-:W-:-:S08]  /*75b0*/  IMAD.WIDE.U32.X R4, R21, UR5, R4, P1 ;  /* 0x0000000515047c25 */ /* 0x000fd000088e0404 */
.L_x_178:
[--C-:B------:R-:W-:Y:S01]  /*75c0*/  SHF.R.U64 R14, R4, UR7, R5.reuse ;  /* 0x00000007040e7c19 */ /* 0x100fe20008001205 */
[----:B------:R-:W-:Y:S01]  /*75d0*/  FMUL R22, R22, UR8 ;  /* 0x0000000816167c20 */ /* 0x000fe20008400000 */
[----:B------:R-:W-:Y:S01]  /*75e0*/  SHF.R.U32.HI R4, RZ, UR7, R5 ;  /* 0x00000007ff047c19 */ /* 0x000fe20008011605 */
[----:B------:R-:W0:Y:S01]  /*75f0*/  LDC R6, c[0x0][0x144] ;  /* 0x00005100ff067b82 */ /* 0x000e220000000800 */
[----:B------:R-:W-:Y:S01]  /*7600*/  IADD3 R5, P0, RZ, -R14, RZ ;  /* 0x8000000eff057210 */ /* 0x000fe20007f1e0ff */
[----:B------:R-:W-:Y:S01]  /*7610*/  ULDC UR6, c[0x0][0x154] ;  /* 0x0000550000067ab9 */ /* 0x000fe20000000800 */
[----:B-1----:R-:W-:Y:S01]  /*7620*/  I2FP.F32.U32 R7, R20 ;  /* 0x0000001400077245 */ /* 0x002fe20000201000 */
[----:B------:R-:W1:Y:S01]  /*7630*/  F2I.U32.TRUNC.NTZ R22, R22 ;  /* 0x0000001600167305 */ /* 0x000e62000020f000 */
[----:B------:R-:W-:Y:S01]  /*7640*/  ULDC.64 UR4, c[0x0][0x620] ;  /* 0x0001880000047ab9 */ /* 0x000fe20000000a00 */
[----:B------:R-:W-:Y:S01]  /*7650*/  IMAD.X R4, RZ, RZ, ~R4, P0 ;  /* 0x000000ffff047224 */ /* 0x000fe200000e0e04 */
[----:B------:R-:W-:Y:S01]  /*7660*/  ISETP.NE.AND P2, PT, R2, 0x1, PT ;  /* 0x000000010200780c */ /* 0x000fe20003f45270 */
[----:B------:R-:W-:Y:S01]  /*7670*/  FMUL R23, R7, UR6 ;  /* 0x0000000607177c20 */ /* 0x000fe20008400000 */
[----:B------:R-:W2:Y:S01]  /*7680*/  LDC R25, c[0x0][0x148] ;  /* 0x00005200ff197b82 */ /* 0x000ea20000000800 */
[----:B------:R-:W-:Y:S01]  /*7690*/  IMAD R4, R4, UR4, RZ ;  /* 0x0000000404047c24 */ /* 0x000fe2000f8e02ff */
[----:B------:R-:W-:-:S02]  /*76a0*/  ULDC.64 UR6, c[0x0][0x640] ;  /* 0x0001900000067ab9 */ /* 0x000fc40000000a00 */
[----:B------:R-:W-:Y:S01]  /*76b0*/  ISETP.NE.U32.AND P0, PT, RZ, UR6, PT ;  /* 0x00000006ff007c0c */ /* 0x000fe2000bf05070 */
[----:B------:R-:W3:Y:S01]  /*76c0*/  F2I.U32.TRUNC.NTZ R23, R23 ;  /* 0x0000001700177305 */ /* 0x000ee2000020f000 */
[C---:B------:R-:W-:Y:S02]  /*76d0*/  IMAD R7, R5.reuse, UR5, R4 ;  /* 0x0000000505077c24 */ /* 0x040fe4000f8e0204 */
[----:B------:R-:W-:Y:S01]  /*76e0*/  IMAD.WIDE.U32 R4, R5, UR4, R16 ;  /* 0x0000000405047c25 */ /* 0x000fe2000f8e0010 */
[----:B------:R-:W-:Y:S01]  /*76f0*/  ULDC UR4, c[0x0][0x618] ;  /* 0x0001860000047ab9 */ /* 0x000fe20000000800 */
[----:B------:R-:W-:Y:S02]  /*7700*/  ISETP.NE.AND.EX P0, PT, RZ, UR7, PT, P0 ;  /* 0x00000007ff007c0c */ /* 0x000fe4000bf05300 */
[----:B------:R-:W-:Y:S02]  /*7710*/  IMAD.IADD R5, R5, 0x1, R7 ;  /* 0x0000000105057824 */ /* 0x000fe400078e0207 */
[----:B-1----:R-:W-:-:S03]  /*7720*/  IMAD.MOV R22, RZ, RZ, -R22 ;  /* 0x000000ffff167224 */ /* 0x002fc600078e0a16 */
[----:B------:R-:W-:Y:S01]  /*7730*/  SHF.R.U64 R21, R4, UR4, R5 ;  /* 0x0000000404157c19 */ /* 0x000fe20008001205 */
[----:B0-----:R-:W-:Y:S01]  /*7740*/  IMAD R15, R6, R22, R15 ;  /* 0x00000016060f7224 */ /* 0x001fe200078e020f */
[----:B------:R-:W-:Y:S01]  /*7750*/  SHF.R.U32.HI R4, RZ, UR4, R5 ;  /* 0x00000004ff047c19 */ /* 0x000fe20008011605 */
[----:B------:R-:W-:Y:S01]  /*7760*/  ULDC UR4, c[0x0][0x608] ;  /* 0x0001820000047ab9 */ /* 0x000fe20000000800 */
[----:B---3--:R-:W-:Y:S02]  /*7770*/  IMAD.MOV R6, RZ, RZ, -R23 ;  /* 0x000000ffff067224 */ /* 0x008fe400078e0a17 */
[--C-:B------:R-:W-:Y:S02]  /*7780*/  SHF.R.U64 R22, R21, UR4, R4.reuse ;  /* 0x0000000415167c19 */ /* 0x100fe40008001204 */
[----:B------:R-:W-:Y:S01]  /*7790*/  SHF.R.U32.HI R5, RZ, UR4, R4 ;  /* 0x00000004ff057c19 */ /* 0x000fe20008011604 */
[----:B------:R-:W-:Y:S01]  /*77a0*/  ULDC UR4, c[0x0][0x658] ;  /* 0x0001960000047ab9 */ /* 0x000fe20000000800 */
[----:B--2---:R-:W-:-:S02]  /*77b0*/  @P2 IMAD R15, R25, R6, R20 ;  /* 0x00000006190f2224 */ /* 0x004fc400078e0214 */
[--C-:B------:R-:W-:Y:S02]  /*77c0*/  SHF.R.U64 R20, R22, UR4, R5.reuse ;  /* 0x0000000416147c19 */ /* 0x100fe40008001205 */
[----:B------:R-:W-:-:S03]  /*77d0*/  SHF.R.U32.HI R23, RZ, UR4, R5 ;  /* 0x00000004ff177c19 */ /* 0x000fc60008011605 */
[----:B------:R-:W-:Y:S02]  /*77e0*/  IMAD.MOV.U32 R6, RZ, RZ, R20 ;  /* 0x000000ffff067224 */ /* 0x000fe400078e0014 */
[----:B------:R-:W-:Y:S01]  /*77f0*/  IMAD.MOV.U32 R5, RZ, RZ, R23 ;  /* 0x000000ffff057224 */ /* 0x000fe200078e0017 */
[----:B------:R-:W-:Y:S06]  /*7800*/  @!P0 BRA `(.L_x_179) ;  /* 0x00000000002c8947 */ /* 0x000fec0003800000 */
        /* <DEDUP_REMOVED lines=9> */
[----:B------:R-:W-:-:S04]  /*78a0*/  IMAD.WIDE.U32.X R4, R23, UR7, R4, P1 ;  /* 0x0000000717047c25 */ /* 0x000fc800088e0404 */
[----:B------:R-:W-:-:S07]  /*78b0*/  IMAD.MOV.U32 R6, RZ, RZ, R4 ;  /* 0x000000ffff067224 */ /* 0x000fce00078e0004 */
.L_x_179:
[----:B------:R-:W-:Y:S01]  /*78c0*/  ULDC UR4, c[0x0][0x648] ;  /* 0x0001920000047ab9 */ /* 0x000fe20000000800 */
[----:B------:R-:W-:Y:S01]  /*78d0*/  LOP3.LUT R4, R22, UR17, RZ, 0xc0, !PT ;  /* 0x0000001116047c12 */ /* 0x000fe2000f8ec0ff */
[----:B------:R-:W-:Y:S01]  /*78e0*/  ULDC UR5, c[0x0][0x610] ;  /* 0x0001840000057ab9 */ /* 0x000fe20000000800 */
[----:B------:R-:W-:Y:S01]  /*78f0*/  SHF.R.U64 R5, R6, UR4, R5 ;  /* 0x0000000406057c19 */ /* 0x000fe20008001205 */
[----:B------:R-:W-:Y:S01]  /*7900*/  ULDC UR4, c[0x0][0x638] ;  /* 0x00018e0000047ab9 */ /* 0x000fe20000000800 */
[----:B------:R-:W-:-:S03]  /*7910*/  LOP3.LUT R21, R21, UR16, RZ, 0xc0, !PT ;  /* 0x0000001015157c12 */ /* 0x000fc6000f8ec0ff */
[----:B------:R-:W-:Y:S02]  /*7920*/  IMAD.MOV R7, RZ, RZ, -R5 ;  /* 0x000000ffff077224 */ /* 0x000fe400078e0a05 */
[----:B------:R-:W-:Y:S02]  /*7930*/  IMAD R4, R5, UR18, R4 ;  /* 0x0000001205047c24 */ /* 0x000fe4000f8e0204 */
[----:B------:R-:W-:Y:S01]  /*7940*/  IMAD R20, R7, UR4, R20 ;  /* 0x0000000407147c24 */ /* 0x000fe2000f8e0214 */
[----:B------:R-:W-:Y:S01]  /*7950*/  ULDC UR4, c[0x0][0x600] ;  /* 0x0001800000047ab9 */ /* 0x000fe20000000800 */
[----:B------:R-:W-:Y:S02]  /*7960*/  IMAD R15, R4, UR5, R15 ;  /* 0x00000005040f7c24 */ /* 0x000fe4000f8e020f */
[----:B------:R-:W-:Y:S02]  /*7970*/  IMAD R6, R20, UR4, R21 ;  /* 0x0000000414067c24 */ /* 0x000fe4000f8e0215 */
[----:B------:R-:W-:-:S03]  /*7980*/  IMAD.MOV.U32 R4, RZ, RZ, 0x1 ;  /* 0x00000001ff047424 */ /* 0x000fc600078e00ff */
[----:B------:R-:W-:Y:S02]  /*7990*/  SEL R20, R6, R15, !P2 ;  /* 0x0000000f06147207 */ /* 0x000fe40005000000 */
[----:B------:R-:W-:Y:S01]  /*79a0*/  SEL R21, R15, R6, !P2 ;  /* 0x000000060f157207 */ /* 0x000fe20005000000 */
[----:B------:R-:W-:-:S07]  /*79b0*/  IMAD.MOV.U32 R6, RZ, RZ, R14 ;  /* 0x000000ffff067224 */ /* 0x000fce00078e000e */
.L_x_177:
[----:B------:R-:W-:Y:S05]  /*79c0*/  BSYNC B1 ;  /* 0x0000000000017941 */ /* 0x000fea0003800000 */
.L_x_176:
[----:B------:R-:W-:-:S13]  /*79d0*/  LOP3.LUT P0, RZ, R4, 0xff, RZ, 0xc0, !PT ;  /* 0x000000ff04ff7812 */ /* 0x000fda000780c0ff */
[----:B------:R-:W-:Y:S05]  /*79e0*/  @P0 BRA `(.L_x_180) ;  /* 0xfffffff4003c0947 */ /* 0x000fea000383ffff */
[----:B------:R-:W-:Y:S05]  /*79f0*/  BSYNC B0 ;  /* 0x0000000000007941 */ /* 0x000fea0003800000 */
.L_x_169:
[----:B------:R-:W-:-:S03]  /*7a00*/  UMOV UR4, 0xffffffff ;  /* 0xffffffff00047882 */ /* 0x000fc60000000000 */
[----:B------:R-:W-:Y:S05]  /*7a10*/  BRA.DIV UR4, `(.L_x_181) ;  /* 0x0000000a047c7947 */ /* 0x000fea000b800000 */
[----:B------:R-:W-:-:S13]  /*7a20*/  ELECT P6, URZ, PT ;  /* 0x00000000003f782f */ /* 0x000fda00038c0000 */
.L_x_205:
[----:B------:R-:W-:Y:S04]  /*7a30*/  BSSY B0, `(.L_x_182) ;  /* 0x0000085000007945 */ /* 0x000fe80003800000 */
[----:B------:R-:W-:Y:S05]  /*7a40*/  @!P6 BRA `(.L_x_183) ;  /* 0x00000008000ce947 */ /* 0x000fea0003800000 */
[----:B------:R-:W-:-:S04]  /*7a50*/  LOP3.LUT R19, R19, 0x2, RZ, 0xfc, !PT ;  /* 0x0000000213137812 */ /* 0x000fc800078efcff */
[----:B------:R-:W-:-:S13]  /*7a60*/  ISETP.NE.AND P0, PT, R19, 0x3, PT ;  /* 0x000000031300780c */ /* 0x000fda0003f05270 */
[----:B------:R-:W-:Y:S05]  /*7a70*/  @!P0 BRA `(.L_x_184) ;  /* 0x0000000000048947 */ /* 0x000fea0003800000 */
[----:B------:R-:W-:Y:S01]  /*7a80*/  BPT.TRAP 0x1 ;  /* 0x000000040000795c */ /* 0x000fe20000300000 */
.L_x_184:
[----:B------:R-:W0:Y:S01]  /*7a90*/  S2R R5, SR_CgaCtaId ;  /* 0x0000000000057919 */ /* 0x000e220000008800 */
[----:B------:R-:W-:Y:S02]  /*7aa0*/  MOV R2, 0x400 ;  /* 0x0000040000027802 */ /* 0x000fe40000000f00 */
[----:B------:R-:W-:Y:S02]  /*7ab0*/  SHF.L.U32 R4, R0, 0x1f, RZ ;  /* 0x0000001f00047819 */ /* 0x000fe400000006ff */
[----:B0-----:R-:W-:-:S05]  /*7ac0*/  LEA R2, R5, R2, 0x18 ;  /* 0x0000000205027211 */ /* 0x001fca00078ec0ff */
[----:B------:R-:W-:-:S04]  /*7ad0*/  VIADD R2, R2, 0x70 ;  /* 0x0000007002027836 */ /* 0x000fc80000000000 */
[C---:B------:R-:W-:Y:S02]  /*7ae0*/  IMAD R7, R3.reuse, 0x8, R2 ;  /* 0x0000000803077824 */ /* 0x040fe400078e0202 */
[----:B------:R-:W-:Y:S02]  /*7af0*/  VIADD R3, R3, 0x1 ;  /* 0x0000000103037836 */ /* 0x000fe40000000000 */
[----:B------:R-:W0:Y:S03]  /*7b00*/  SYNCS.PHASECHK.TRANS64.TRYWAIT P0, [R7+URZ], R4 ;  /* 0x00000004070075a7 */ /* 0x000e26000800017f */
[----:B------:R-:W-:-:S04]  /*7b10*/  ISETP.NE.AND P1, PT, R3, 0xe, PT ;  /* 0x0000000e0300780c */ /* 0x000fc80003f25270 */
[----:B------:R-:W-:Y:S02]  /*7b20*/  SEL R5, RZ, 0x1, P1 ;  /* 0x00000001ff057807 */ /* 0x000fe40000800000 */
[----:B------:R-:W-:Y:S02]  /*7b30*/  SEL R3, R3, RZ, P1 ;  /* 0x000000ff03037207 */ /* 0x000fe40000800000 */
[----:B------:R-:W-:-:S03]  /*7b40*/  LOP3.LUT R6, R0, R5, RZ, 0x3c, !PT ;  /* 0x0000000500067212 */ /* 0x000fc600078e3cff */
[----:B------:R-:W-:Y:S01]  /*7b50*/  IMAD R8, R3, 0x8, R2 ;  /* 0x0000000803087824 */ /* 0x000fe200078e0202 */
[----:B------:R-:W-:Y:S01]  /*7b60*/  SHF.L.U32 R5, R6, 0x1f, RZ ;  /* 0x0000001f06057819 */ /* 0x000fe200000006ff */
[----:B0-----:R-:W-:Y:S06]  /*7b70*/  @!P0 BRA `(.L_x_185) ;  /* 0x0000000800448947 */ /* 0x001fec0003800000 */
.L_x_206:
[----:B------:R-:W1:Y:S01]  /*7b80*/  SYNCS.PHASECHK.TRANS64.TRYWAIT P0, [R8+URZ], R5 ;  /* 0x00000005080075a7 */ /* 0x000e62000800017f */
[----:B------:R-:W-:-:S05]  /*7b90*/  VIADD R0, R3, 0x1 ;  /* 0x0000000103007836 */ /* 0x000fca0000000000 */
[----:B------:R-:W-:-:S04]  /*7ba0*/  ISETP.NE.AND P1, PT, R0, 0xe, PT ;  /* 0x0000000e0000780c */ /* 0x000fc80003f25270 */
[----:B------:R-:W-:Y:S02]  /*7bb0*/  SEL R3, RZ, 0x1, P1 ;  /* 0x00000001ff037807 */ /* 0x000fe40000800000 */
[----:B0-----:R-:W-:Y:S02]  /*7bc0*/  SEL R7, R0, RZ, P1 ;  /* 0x000000ff00077207 */ /* 0x001fe40000800000 */
[----:B------:R-:W-:-:S03]  /*7bd0*/  LOP3.LUT R6, R6, R3, RZ, 0x3c, !PT ;  /* 0x0000000306067212 */ /* 0x000fc600078e3cff */
[----:B------:R-:W-:Y:S01]  /*7be0*/  IMAD R9, R7, 0x8, R2 ;  /* 0x0000000807097824 */ /* 0x000fe200078e0202 */
[----:B------:R-:W-:Y:S01]  /*7bf0*/  SHF.L.U32 R4, R6, 0x1f, RZ ;  /* 0x0000001f06047819 */ /* 0x000fe200000006ff */
[----:B-1----:R-:W-:Y:S06]  /*7c00*/  @!P0 BRA `(.L_x_186) ;  /* 0x0000000800348947 */ /* 0x002fec0003800000 */
.L_x_207:
[----:B------:R-:W1:Y:S01]  /*7c10*/  SYNCS.PHASECHK.TRANS64.TRYWAIT P0, [R9+URZ], R4 ;  /* 0x00000004090075a7 */ /* 0x000e62000800017f */
[----:B------:R-:W-:-:S05]  /*7c20*/  VIADD R0, R7, 0x1 ;  /* 0x0000000107007836 */ /* 0x000fca0000000000 */
[----:B------:R-:W-:-:S04]  /*7c30*/  ISETP.NE.AND P1, PT, R0, 0xe, PT ;  /* 0x0000000e0000780c */ /* 0x000fc80003f25270 */
[----:B------:R-:W-:Y:S02]  /*7c40*/  SEL R3, RZ, 0x1, P1 ;  /* 0x00000001ff037807 */ /* 0x000fe40000800000 */
[----:B------:R-:W-:Y:S02]  /*7c50*/  SEL R7, R0, RZ, P1 ;  /* 0x000000ff00077207 */ /* 0x000fe40000800000 */
[----:B------:R-:W-:-:S03]  /*7c60*/  LOP3.LUT R6, R6, R3, RZ, 0x3c, !PT ;  /* 0x0000000306067212 */ /* 0x000fc600078e3cff */
[----:B0-----:R-:W-:Y:S01]  /*7c70*/  IMAD R8, R7, 0x8, R2 ;  /* 0x0000000807087824 */ /* 0x001fe200078e0202 */
[----:B------:R-:W-:Y:S01]  /*7c80*/  SHF.L.U32 R5, R6, 0x1f, RZ ;  /* 0x0000001f06057819 */ /* 0x000fe200000006ff */
[----:B-1----:R-:W-:Y:S06]  /*7c90*/  @!P0 BRA `(.L_x_187) ;  /* 0x0000000800248947 */ /* 0x002fec0003800000 */
.L_x_208:
        /* <DEDUP_REMOVED lines=9> */
.L_x_209:
        /* <DEDUP_REMOVED lines=9> */
.L_x_210:
        /* <DEDUP_REMOVED lines=9> */
.L_x_211:
        /* <DEDUP_REMOVED lines=9> */
.L_x_212:
        /* <DEDUP_REMOVED lines=9> */
.L_x_213:
        /* <DEDUP_REMOVED lines=9> */
.L_x_214:
        /* <DEDUP_REMOVED lines=9> */
.L_x_215:
        /* <DEDUP_REMOVED lines=9> */
.L_x_216:
[----:B------:R-:W1:Y:S01]  /*8120*/  SYNCS.PHASECHK.TRANS64.TRYWAIT P0, [R8+URZ], R5 ;  /* 0x00000005080075a7 */ /* 0x000e62000800017f */
[----:B------:R-:W-:-:S05]  /*8130*/  VIADD R0, R7, 0x1 ;  /* 0x0000000107007836 */ /* 0x000fca0000000000 */
[----:B------:R-:W-:-:S04]  /*8140*/  ISETP.NE.AND P1, PT, R0, 0xe, PT ;  /* 0x0000000e0000780c */ /* 0x000fc80003f25270 */
[----:B------:R-:W-:Y:S02]  /*8150*/  SEL R3, RZ, 0x1, P1 ;  /* 0x00000001ff037807 */ /* 0x000fe40000800000 */
[----:B------:R-:W-:Y:S02]  /*8160*/  SEL R7, R0, RZ, P1 ;  /* 0x000000ff00077207 */ /* 0x000fe40000800000 */
[----:B0-----:R-:W-:-:S03]  /*8170*/  LOP3.LUT R9, R6, R3, RZ, 0x3c, !PT ;  /* 0x0000000306097212 */ /* 0x001fc600078e3cff */
[----:B------:R-:W-:Y:S01]  /*8180*/  IMAD R11, R7, 0x8, R2 ;  /* 0x00000008070b7824 */ /* 0x000fe200078e0202 */
[----:B------:R-:W-:Y:S01]  /*8190*/  SHF.L.U32 R6, R9, 0x1f, RZ ;  /* 0x0000001f09067819 */ /* 0x000fe200000006ff */
[----:B-1----:R-:W-:Y:S06]  /*81a0*/  @!P0 BRA `(.L_x_196) ;  /* 0x0000000400948947 */ /* 0x002fec0003800000 */
.L_x_217:
[----:B------:R-:W1:Y:S01]  /*81b0*/  SYNCS.PHASECHK.TRANS64.TRYWAIT P0, [R11+URZ], R6 ;  /* 0x000000060b0075a7 */ /* 0x000e62000800017f */
[----:B------:R-:W-:-:S05]  /*81c0*/  VIADD R0, R7, 0x1 ;  /* 0x0000000107007836 */ /* 0x000fca0000000000 */
[----:B------:R-:W-:-:S04]  /*81d0*/  ISETP.NE.AND P1, PT, R0, 0xe, PT ;  /* 0x0000000e0000780c */ /* 0x000fc80003f25270 */
[----:B------:R-:W-:Y:S02]  /*81e0*/  SEL R4, RZ, 0x1, P1 ;  /* 0x00000001ff047807 */ /* 0x000fe40000800000 */
[----:B------:R-:W-:Y:S02]  /*81f0*/  SEL R3, R0, RZ, P1 ;  /* 0x000000ff00037207 */ /* 0x000fe40000800000 */
[----:B------:R-:W-:Y:S01]  /*8200*/  LOP3.LUT R0, R9, R4, RZ, 0x3c, !PT ;  /* 0x0000000409007212 */ /* 0x000fe200078e3cff */
[----:B-1----:R-:W-:Y:S06]  /*8210*/  @!P0 BRA `(.L_x_197) ;  /* 0x00000004008c8947 */ /* 0x002fec0003800000 */
.L_x_218:
[----:B------:R-:W-:Y:S01]  /*8220*/  IMAD R3, R3, 0x8, R2 ;  /* 0x0000000803037824 */ /* 0x000fe200078e0202 */
[----:B------:R-:W-:-:S07]  /*8230*/  SHF.L.U32 R0, R0, 0x1f, RZ ;  /* 0x0000001f00007819 */ /* 0x000fce00000006ff */
.L_x_198:
[----:B--2---:R2:W3:Y:S02]  /*8240*/  SYNCS.PHASECHK.TRANS64.TRYWAIT P0, [R3+URZ], R0 ;  /* 0x00000000030075a7 */ /* 0x0044e4000800017f */
[----:B---3--:R-:W-:Y:S05]  /*8250*/  @!P0 NANOSLEEP.SYNCS 0x989680 ;  /* 0x009896800000895d */ /* 0x008fea0003900000 */
[----:B------:R-:W3:Y:S02]  /*8260*/  @!P0 SYNCS.PHASECHK.TRANS64 P0, [R3+URZ], R0 ;  /* 0x00000000030085a7 */ /* 0x000ee4000800007f */
[----:B---3--:R-:W-:Y:S05]  /*8270*/  @!P0 BRA `(.L_x_198) ;  /* 0xfffffffc00f08947 */ /* 0x008fea000383ffff */
.L_x_183:
[----:B------:R-:W-:Y:S05]  /*8280*/  BSYNC B0 ;  /* 0x0000000000007941 */ /* 0x000fea0003800000 */
.L_x_182:
[----:B------:R-:W-:Y:S05]  /*8290*/  EXIT ;  /* 0x000000000000794d */ /* 0x000fea0003800000 */
.L_x_22:
[----:B---3--:R3:W4:Y:S02]  /*82a0*/  SYNCS.PHASECHK.TRANS64.TRYWAIT P1, [R3+URZ], R0 ;  /* 0x00000000030075a7 */ /* 0x008724000802017f */
[----:B----4-:R-:W-:Y:S05]  /*82b0*/  @!P1 NANOSLEEP.SYNCS 0x989680 ;  /* 0x009896800000995d */ /* 0x010fea0003900000 */
[----:B------:R-:W4:Y:S02]  /*82c0*/  @!P1 SYNCS.PHASECHK.TRANS64 P1, [R3+URZ], R0 ;  /* 0x00000000030095a7 */ /* 0x000f24000802007f */
[----:B----4-:R-:W-:Y:S05]  /*82d0*/  @!P1 BRA `(.L_x_22) ;  /* 0xfffffffc00f09947 */ /* 0x010fea000383ffff */
[----:B------:R-:W-:Y:S05]  /*82e0*/  BRA `(.L_x_21) ;  /* 0xffffff9000e47947 */ /* 0x000fea000383ffff */
.L_x_27:
[----:B-1----:R1:W2:Y:S02]  /*82f0*/  SYNCS.PHASECHK.TRANS64.TRYWAIT P1, [R5+URZ], R4 ;  /* 0x00000004050075a7 */ /* 0x0022a4000802017f */
[----:B--2---:R-:W-:Y:S05]  /*8300*/  @!P1 NANOSLEEP.SYNCS 0x989680 ;  /* 0x009896800000995d */ /* 0x004fea0003900000 */
[----:B------:R-:W2:Y:S02]  /*8310*/  @!P1 SYNCS.PHASECHK.TRANS64 P1, [R5+URZ], R4 ;  /* 0x00000004050095a7 */ /* 0x000ea4000802007f */
[----:B--2---:R-:W-:Y:S05]  /*8320*/  @!P1 BRA `(.L_x_27) ;  /* 0xfffffffc00f09947 */ /* 0x004fea000383ffff */
[----:B------:R-:W-:Y:S05]  /*8330*/  BRA `(.L_x_26) ;  /* 0xffffff9400947947 */ /* 0x000fea000383ffff */
.L_x_170:
[----:B------:R-:W-:Y:S01]  /*8340*/  BSSY B1, `(.L_x_199) ;  /* 0x0000006000017945 */ /* 0x000fe20003800000 */
[----:B------:R-:W-:-:S07]  /*8350*/  IMAD.MOV.U32 R15, RZ, RZ, -0x1 ;  /* 0xffffffffff0f7424 */ /* 0x000fce00078e00ff */
[----:B------:R-:W-:Y:S05]  /*8360*/  WARPSYNC.COLLECTIVE R15, `(.L_x_200) ;  /* 0x000000000f0c7348 */ /* 0x000fea0003c00000 */
[----:B------:R-:W-:Y:S02]  /*8370*/  ELECT P6, UR62, PT ;  /* 0x00000000003e782f */ /* 0x000fe400038c0000 */
[----:B------:R-:W-:Y:S01]  /*8380*/  MOV R14, UR62 ;  /* 0x0000003e000e7c02 */ /* 0x000fe20008000f00 */
[----:B------:R-:W-:Y:S10]  /*8390*/  ENDCOLLECTIVE ;  /* 0x000000000000791b */ /* 0x000ff40003800000 */
.L_x_200:
[----:B------:R-:W-:Y:S05]  /*83a0*/  BSYNC B1 ;  /* 0x0000000000017941 */ /* 0x000fea0003800000 */
.L_x_199:
[----:B------:R-:W-:Y:S05]  /*83b0*/  BRA `(.L_x_201) ;  /* 0xffffffe800d47947 */ /* 0x000fea000383ffff */
.L_x_173:
[----:B-1----:R1:W2:Y:S02]  /*83c0*/  SYNCS.PHASECHK.TRANS64.TRYWAIT P0, [R23+URZ+0x70], R14 ;  /* 0x0000700e170075a7 */ /* 0x0022a4000800017f */
[----:B--2---:R-:W-:Y:S05]  /*83d0*/  @!P0 NANOSLEEP.SYNCS 0x989680 ;  /* 0x009896800000895d */ /* 0x004fea0003900000 */
[----:B------:R-:W2:Y:S02]  /*83e0*/  @!P0 SYNCS.PHASECHK.TRANS64 P0, [R23+URZ+0x70], R14 ;  /* 0x0000700e170085a7 */ /* 0x000ea4000800007f */
[----:B--2---:R-:W-:Y:S05]  /*83f0*/  @!P0 BRA `(.L_x_173) ;  /* 0xfffffffc00f08947 */ /* 0x004fea000383ffff */
[----:B------:R-:W-:Y:S05]  /*8400*/  BRA `(.L_x_202) ;  /* 0xffffffec000c7947 */ /* 0x000fea000383ffff */
.L_x_181:
[----:B------:R-:W-:Y:S01]  /*8410*/  BSSY B0, `(.L_x_203) ;  /* 0x0000006000007945 */ /* 0x000fe20003800000 */
[----:B------:R-:W-:-:S07]  /*8420*/  IMAD.MOV.U32 R15, RZ, RZ, -0x1 ;  /* 0xffffffffff0f7424 */ /* 0x000fce00078e00ff */
[----:B------:R-:W-:Y:S05]  /*8430*/  WARPSYNC.COLLECTIVE R15, `(.L_x_204) ;  /* 0x000000000f0c7348 */ /* 0x000fea0003c00000 */
[----:B------:R-:W-:Y:S02]  /*8440*/  ELECT P6, UR62, PT ;  /* 0x00000000003e782f */ /* 0x000fe400038c0000 */
[----:B------:R-:W-:Y:S01]  /*8450*/  MOV R14, UR62 ;  /* 0x0000003e000e7c02 */ /* 0x000fe20008000f00 */
[----:B------:R-:W-:Y:S10]  /*8460*/  ENDCOLLECTIVE ;  /* 0x000000000000791b */ /* 0x000ff40003800000 */
.L_x_204:
[----:B------:R-:W-:Y:S05]  /*8470*/  BSYNC B0 ;  /* 0x0000000000007941 */ /* 0x000fea0003800000 */
.L_x_203:
[----:B------:R-:W-:Y:S05]  /*8480*/  BRA `(.L_x_205) ;  /* 0xfffffff400687947 */ /* 0x000fea000383ffff */
.L_x_185:
[----:B0-----:R0:W1:Y:S02]  /*8490*/  SYNCS.PHASECHK.TRANS64.TRYWAIT P0, [R7+URZ], R4 ;  /* 0x00000004070075a7 */ /* 0x001064000800017f */
[----:B-1----:R-:W-:Y:S05]  /*84a0*/  @!P0 NANOSLEEP.SYNCS 0x989680 ;  /* 0x009896800000895d */ /* 0x002fea0003900000 */
[----:B------:R-:W1:Y:S02]  /*84b0*/  @!P0 SYNCS.PHASECHK.TRANS64 P0, [R7+URZ], R4 ;  /* 0x00000004070085a7 */ /* 0x000e64000800007f */
[----:B-1----:R-:W-:Y:S05]  /*84c0*/  @!P0 BRA `(.L_x_185) ;  /* 0xfffffffc00f08947 */ /* 0x002fea000383ffff */
[----:B------:R-:W-:Y:S05]  /*84d0*/  BRA `(.L_x_206) ;  /* 0xfffffff400a87947 */ /* 0x000fea000383ffff */
.L_x_186:
[----:B0-----:R0:W1:Y:S02]  /*84e0*/  SYNCS.PHASECHK.TRANS64.TRYWAIT P0, [R8+URZ], R5 ;  /* 0x00000005080075a7 */ /* 0x001064000800017f */
[----:B-1----:R-:W-:Y:S05]  /*84f0*/  @!P0 NANOSLEEP.SYNCS 0x989680 ;  /* 0x009896800000895d */ /* 0x002fea0003900000 */
[----:B------:R-:W1:Y:S02]  /*8500*/  @!P0 SYNCS.PHASECHK.TRANS64 P0, [R8+URZ], R5 ;  /* 0x00000005080085a7 */ /* 0x000e64000800007f */
[----:B-1----:R-:W-:Y:S05]  /*8510*/  @!P0 BRA `(.L_x_186) ;  /* 0xfffffffc00f08947 */ /* 0x002fea000383ffff */
[----:B------:R-:W-:Y:S05]  /*8520*/  BRA `(.L_x_207) ;  /* 0xfffffff400b87947 */ /* 0x000fea000383ffff */
.L_x_187:
[----:B0-----:R0:W1:Y:S02]  /*8530*/  SYNCS.PHASECHK.TRANS64.TRYWAIT P0, [R9+URZ], R4 ;  /* 0x00000004090075a7 */ /* 0x001064000800017f */
[----:B-1----:R-:W-:Y:S05]  /*8540*/  @!P0 NANOSLEEP.SYNCS 0x989680 ;  /* 0x009896800000895d */ /* 0x002fea0003900000 */
[----:B------:R-:W1:Y:S02]  /*8550*/  @!P0 SYNCS.PHASECHK.TRANS64 P0, [R9+URZ], R4 ;  /* 0x00000004090085a7 */ /* 0x000e64000800007f */
[----:B-1----:R-:W-:Y:S05]  /*8560*/  @!P0 BRA `(.L_x_187) ;  /* 0xfffffffc00f08947 */ /* 0x002fea000383ffff */
[----:B------:R-:W-:Y:S05]  /*8570*/  BRA `(.L_x_208) ;  /* 0xfffffff400c87947 */ /* 0x000fea000383ffff */
.L_x_188:
[----:B0-----:R0:W1:Y:S02]  /*8580*/  SYNCS.PHASECHK.TRANS64.TRYWAIT P0, [R8+URZ], R5 ;  /* 0x00000005080075a7 */ /* 0x001064000800017f */
[----:B-1----:R-:W-:Y:S05]  /*8590*/  @!P0 NANOSLEEP.SYNCS 0x989680 ;  /* 0x009896800000895d */ /* 0x002fea0003900000 */
[----:B------:R-:W1:Y:S02]  /*85a0*/  @!P0 SYNCS.PHASECHK.TRANS64 P0, [R8+URZ], R5 ;  /* 0x00000005080085a7 */ /* 0x000e64000800007f */
[----:B-1----:R-:W-:Y:S05]  /*85b0*/  @!P0 BRA `(.L_x_188) ;  /* 0xfffffffc00f08947 */ /* 0x002fea000383ffff */
[----:B------:R-:W-:Y:S05]  /*85c0*/  BRA `(.L_x_209) ;  /* 0xfffffff400d87947 */ /* 0x000fea000383ffff */
.L_x_189:
[----:B0-----:R0:W1:Y:S02]  /*85d0*/  SYNCS.PHASECHK.TRANS64.TRYWAIT P0, [R9+URZ], R4 ;  /* 0x00000004090075a7 */ /* 0x001064000800017f */
[----:B-1----:R-:W-:Y:S05]  /*85e0*/  @!P0 NANOSLEEP.SYNCS 0x989680 ;  /* 0x009896800000895d */ /* 0x002fea0003900000 */
[----:B------:R-:W1:Y:S02]  /*85f0*/  @!P0 SYNCS.PHASECHK.TRANS64 P0, [R9+URZ], R4 ;  /* 0x00000004090085a7 */ /* 0x000e64000800007f */
[----:B-1----:R-:W-:Y:S05]  /*8600*/  @!P0 BRA `(.L_x_189) ;  /* 0xfffffffc00f08947 */ /* 0x002fea000383ffff */
[----:B------:R-:W-:Y:S05]  /*8610*/  BRA `(.L_x_210) ;  /* 0xfffffff400e87947 */ /* 0x000fea000383ffff */
.L_x_190:
[----:B0-----:R0:W1:Y:S02]  /*8620*/  SYNCS.PHASECHK.TRANS64.TRYWAIT P0, [R8+URZ], R5 ;  /* 0x00000005080075a7 */ /* 0x001064000800017f */
[----:B-1----:R-:W-:Y:S05]  /*8630*/  @!P0 NANOSLEEP.SYNCS 0x989680 ;  /* 0x009896800000895d */ /* 0x002fea0003900000 */
[----:B------:R-:W1:Y:S02]  /*8640*/  @!P0 SYNCS.PHASECHK.TRANS64 P0, [R8+URZ], R5 ;  /* 0x00000005080085a7 */ /* 0x000e64000800007f */
[----:B-1----:R-:W-:Y:S05]  /*8650*/  @!P0 BRA `(.L_x_190) ;  /* 0xfffffffc00f08947 */ /* 0x002fea000383ffff */
[----:B------:R-:W-:Y:S05]  /*8660*/  BRA `(.L_x_211) ;  /* 0xfffffff400f87947 */ /* 0x000fea000383ffff */
.L_x_191:
[----:B0-----:R0:W1:Y:S02]  /*8670*/  SYNCS.PHASECHK.TRANS64.TRYWAIT P0, [R9+URZ], R4 ;  /* 0x00000004090075a7 */ /* 0x001064000800017f */
[----:B-1----:R-:W-:Y:S05]  /*8680*/  @!P0 NANOSLEEP.SYNCS 0x989680 ;  /* 0x009896800000895d */ /* 0x002fea0003900000 */
[----:B------:R-:W1:Y:S02]  /*8690*/  @!P0 SYNCS.PHASECHK.TRANS64 P0, [R9+URZ], R4 ;  /* 0x00000004090085a7 */ /* 0x000e64000800007f */
[----:B-1----:R-:W-:Y:S05]  /*86a0*/  @!P0 BRA `(.L_x_191) ;  /* 0xfffffffc00f08947 */ /* 0x002fea000383ffff */
[----:B------:R-:W-:Y:S05]  /*86b0*/  BRA `(.L_x_212) ;  /* 0xfffffff800087947 */ /* 0x000fea000383ffff */
.L_x_192:
[----:B0-----:R0:W1:Y:S02]  /*86c0*/  SYNCS.PHASECHK.TRANS64.TRYWAIT P0, [R8+URZ], R5 ;  /* 0x00000005080075a7 */ /* 0x001064000800017f */
[----:B-1----:R-:W-:Y:S05]  /*86d0*/  @!P0 NANOSLEEP.SYNCS 0x989680 ;  /* 0x009896800000895d */ /* 0x002fea0003900000 */
[----:B------:R-:W1:Y:S02]  /*86e0*/  @!P0 SYNCS.PHASECHK.TRANS64 P0, [R8+URZ], R5 ;  /* 0x00000005080085a7 */ /* 0x000e64000800007f */
[----:B-1----:R-:W-:Y:S05]  /*86f0*/  @!P0 BRA `(.L_x_192) ;  /* 0xfffffffc00f08947 */ /* 0x002fea000383ffff */
[----:B------:R-:W-:Y:S05]  /*8700*/  BRA `(.L_x_213) ;  /* 0xfffffff800187947 */ /* 0x000fea000383ffff */
.L_x_193:
[----:B0-----:R0:W1:Y:S02]  /*8710*/  SYNCS.PHASECHK.TRANS64.TRYWAIT P0, [R9+URZ], R4 ;  /* 0x00000004090075a7 */ /* 0x001064000800017f */
[----:B-1----:R-:W-:Y:S05]  /*8720*/  @!P0 NANOSLEEP.SYNCS 0x989680 ;  /* 0x009896800000895d */ /* 0x002fea0003900000 */
[----:B------:R-:W1:Y:S02]  /*8730*/  @!P0 SYNCS.PHASECHK.TRANS64 P0, [R9+URZ], R4 ;  /* 0x00000004090085a7 */ /* 0x000e64000800007f */
[----:B-1----:R-:W-:Y:S05]  /*8740*/  @!P0 BRA `(.L_x_193) ;  /* 0xfffffffc00f08947 */ /* 0x002fea000383ffff */
[----:B------:R-:W-:Y:S05]  /*8750*/  BRA `(.L_x_214) ;  /* 0xfffffff800287947 */ /* 0x000fea000383ffff */
.L_x_194:
[----:B0-----:R0:W1:Y:S02]  /*8760*/  SYNCS.PHASECHK.TRANS64.TRYWAIT P0, [R8+URZ], R5 ;  /* 0x00000005080075a7 */ /* 0x001064000800017f */
[----:B-1----:R-:W-:Y:S05]  /*8770*/  @!P0 NANOSLEEP.SYNCS 0x989680 ;  /* 0x009896800000895d */ /* 0x002fea0003900000 */
[----:B------:R-:W1:Y:S02]  /*8780*/  @!P0 SYNCS.PHASECHK.TRANS64 P0, [R8+URZ], R5 ;  /* 0x00000005080085a7 */ /* 0x000e64000800007f */
[----:B-1----:R-:W-:Y:S05]  /*8790*/  @!P0 BRA `(.L_x_194) ;  /* 0xfffffffc00f08947 */ /* 0x002fea000383ffff */
[----:B------:R-:W-:Y:S05]  /*87a0*/  BRA `(.L_x_215) ;  /* 0xfffffff800387947 */ /* 0x000fea000383ffff */
.L_x_195:
[----:B0-----:R0:W1:Y:S02]  /*87b0*/  SYNCS.PHASECHK.TRANS64.TRYWAIT P0, [R9+URZ], R4 ;  /* 0x00000004090075a7 */ /* 0x001064000800017f */
[----:B-1----:R-:W-:Y:S05]  /*87c0*/  @!P0 NANOSLEEP.SYNCS 0x989680 ;  /* 0x009896800000895d */ /* 0x002fea0003900000 */
[----:B------:R-:W1:Y:S02]  /*87d0*/  @!P0 SYNCS.PHASECHK.TRANS64 P0, [R9+URZ], R4 ;  /* 0x00000004090085a7 */ /* 0x000e64000800007f */
[----:B-1----:R-:W-:Y:S05]  /*87e0*/  @!P0 BRA `(.L_x_195) ;  /* 0xfffffffc00f08947 */ /* 0x002fea000383ffff */
[----:B------:R-:W-:Y:S05]  /*87f0*/  BRA `(.L_x_216) ;  /* 0xfffffff800487947 */ /* 0x000fea000383ffff */
.L_x_196:
[----:B0-----:R0:W1:Y:S02]  /*8800*/  SYNCS.PHASECHK.TRANS64.TRYWAIT P0, [R8+URZ], R5 ;  /* 0x00000005080075a7 */ /* 0x001064000800017f */
[----:B-1----:R-:W-:Y:S05]  /*8810*/  @!P0 NANOSLEEP.SYNCS 0x989680 ;  /* 0x009896800000895d */ /* 0x002fea0003900000 */
[----:B------:R-:W1:Y:S02]  /*8820*/  @!P0 SYNCS.PHASECHK.TRANS64 P0, [R8+URZ], R5 ;  /* 0x00000005080085a7 */ /* 0x000e64000800007f */
[----:B-1----:R-:W-:Y:S05]  /*8830*/  @!P0 BRA `(.L_x_196) ;  /* 0xfffffffc00f08947 */ /* 0x002fea000383ffff */
[----:B------:R-:W-:Y:S05]  /*8840*/  BRA `(.L_x_217) ;  /* 0xfffffff800587947 */ /* 0x000fea000383ffff */
.L_x_197:
[----:B-1----:R1:W2:Y:S02]  /*8850*/  SYNCS.PHASECHK.TRANS64.TRYWAIT P0, [R11+URZ], R6 ;  /* 0x000000060b0075a7 */ /* 0x0022a4000800017f */
[----:B--2---:R-:W-:Y:S05]  /*8860*/  @!P0 NANOSLEEP.SYNCS 0x989680 ;  /* 0x009896800000895d */ /* 0x004fea0003900000 */
[----:B------:R-:W2:Y:S02]  /*8870*/  @!P0 SYNCS.PHASECHK.TRANS64 P0, [R11+URZ], R6 ;  /* 0x000000060b0085a7 */ /* 0x000ea4000800007f */
[----:B--2---:R-:W-:Y:S05]  /*8880*/  @!P0 BRA `(.L_x_197) ;  /* 0xfffffffc00f08947 */ /* 0x004fea000383ffff */
[----:B------:R-:W-:Y:S05]  /*8890*/  BRA `(.L_x_218) ;  /* 0xfffffff800607947 */ /* 0x000fea000383ffff */
.L_x_219:
[----:B------:R-:W-:-:S00]  /*88a0*/  BRA `(.L_x_219) ;  /* 0xfffffffc00fc7947 */ /* 0x000fc0000383ffff */
[----:B------:R-:W-:-:S00]  /*88b0*/  NOP ;  /* 0x0000000000007918 */ /* 0x000fc00000000000 */
        /* <DEDUP_REMOVED lines=12> */
.L_x_220:


//--------------------- .nv.global.init           --------------------------
	.section	.nv.global.init,"aw",@progbits
.nv.global.init:
	.type		$str$22,@object
	.size		$str$22,($str$23 - $str$22)
$str$22:
        /*0000*/ 	.byte	0x6b, 0x5f, 0x74, 0x69, 0x6c, 0x65, 0x5f, 0x63, 0x6f, 0x75, 0x6e, 0x74, 0x20, 0x3e, 0x3d, 0x20
        /*0010*/ 	.byte	0x31, 0x00
	.type		$str$23,@object
	.size		$str$23,(__unnamed_1 - $str$23)
$str$23:
        /*0012*/ 	.byte	0x2f, 0x74, 0x6d, 0x70, 0x2f, 0x63, 0x75, 0x74, 0x6c, 0x61, 0x73, 0x73, 0x5f, 0x73, 0x77, 0x65
        /*0022*/ 	.byte	0x65, 0x70, 0x5f, 0x73, 0x72, 0x63, 0x2f, 0x69, 0x6e, 0x63, 0x6c, 0x75, 0x64, 0x65, 0x2f, 0x63
        /*0032*/ 	.byte	0x75, 0x74, 0x6c, 0x61, 0x73, 0x73, 0x2f, 0x67, 0x65, 0x6d, 0x6d, 0x2f, 0x63, 0x6f, 0x6c, 0x6c
        /*0042*/ 	.byte	0x65, 0x63, 0x74, 0x69, 0x76, 0x65, 0x2f, 0x73, 0x6d, 0x39, 0x30, 0x5f, 0x6d, 0x6d, 0x61, 0x5f
        /*0052*/ 	.byte	0x74, 0x6d, 0x61, 0x5f, 0x67, 0x6d, 0x6d, 0x61, 0x5f, 0x73, 0x73, 0x5f, 0x77, 0x61, 0x72, 0x70
        /*0062*/ 	.byte	0x73, 0x70, 0x65, 0x63, 0x69, 0x61, 0x6c, 0x69, 0x7a, 0x65, 0x64, 0x2e, 0x68, 0x70, 0x70, 0x00
	.type		__unnamed_1,@object
	.size		__unnamed_1,(.L_0 - __unnamed_1)
__unnamed_1:
        /*0072*/ 	.byte	0x76, 0x6f, 0x69, 0x64, 0x20, 0x63, 0x75, 0x74, 0x6c, 0x61, 0x73, 0x73, 0x3a, 0x3a, 0x67, 0x65
        /* <DEDUP_REMOVED lines=181> */
.L_0:


//--------------------- .nv.shared._ZN7cutlass13device_kernelINS_4gemm6kernel13GemmUniversalIN4cute5tupleIJiiiiEEENS1_10collective13CollectiveMmaINS1_34MainloopSm90TmaGmmaWarpSpecializedILi14ENS5_IJNS4_1CILi2EEENSA_ILi1EEESC_EEENS1_35KernelTmaWarpSpecializedCooperativeEEENS5_IJNSA_ILi128EEESG_NSA_ILi32EEEEEENS_10bfloat16_tENS5_IJlSC_lEEESJ_SK_NS4_8TiledMMAINS4_8MMA_AtomIJNS4_4SM904GMMA28MMA_64x128x16_F32BF16BF16_SSILNSO_5MajorE0ELSQ_0ELNSO_7ScaleInE1ELSR_1EEEEEENS4_6LayoutISD_NS5_IJSC_NSA_ILi0EEESV_EEEEENS5_IJNS4_10UnderscoreESY_SY_EEEEENS4_13SM90_TMA_LOADENS4_14ComposedLayoutINS4_7SwizzleILi2ELi4ELi3EEENS4_18smem_ptr_flag_bitsILi16EEENSU_INS5_IJNSA_ILi8EEESH_EEENS5_IJSH_SC_EEEEEEEvNS4_8identityENS4_23SM90_TMA_LOAD_MULTICASTES1B_vS1C_EENS_8epilogue10collective6detail29Sm90TmaWarpSpecializedAdapterINS1G_15DefaultEpilogueISJ_SK_SK_NS1F_6thread17LinearCombinationISJ_Li1EffLNS1K_9ScaleType4KindE0ELNS_15FloatRoundStyleE2ESJ_EENS1_15EpilogueDefaultEEEEEvvEEEEvNT_6ParamsE --------------------------
	.section	.nv.shared._ZN7cutlass13device_kernelINS_4gemm6kernel13GemmUniversalIN4cute5tupleIJiiiiEEENS1_10collective13CollectiveMmaINS1_34MainloopSm90TmaGmmaWarpSpecializedILi14ENS5_IJNS4_1CILi2EEENSA_ILi1EEESC_EEENS1_35KernelTmaWarpSpecializedCooperativeEEENS5_IJNSA_ILi128EEESG_NSA_ILi32EEEEEENS_10bfloat16_tENS5_IJlSC_lEEESJ_SK_NS4_8TiledMMAINS4_8MMA_AtomIJNS4_4SM904GMMA28MMA_64x128x16_F32BF16BF16_SSILNSO_5MajorE0ELSQ_0ELNSO_7ScaleInE1ELSR_1EEEEEENS4_6LayoutISD_NS5_IJSC_NSA_ILi0EEESV_EEEEENS5_IJNS4_10UnderscoreESY_SY_EEEEENS4_13SM90_TMA_LOADENS4_14ComposedLayoutINS4_7SwizzleILi2ELi4ELi3EEENS4_18smem_ptr_flag_bitsILi16EEENSU_INS5_IJNSA_ILi8EEESH_EEENS5_IJSH_SC_EEEEEEEvNS4_8identityENS4_23SM90_TMA_LOAD_MULTICASTES1B_vS1C_EENS_8epilogue10collective6detail29Sm90TmaWarpSpecializedAdapterINS1G_15DefaultEpilogueISJ_SK_SK_NS1F_6thread17LinearCombinationISJ_Li1EffLNS1K_9ScaleType4KindE0ELNS_15FloatRoundStyleE2ESJ_EENS1_15EpilogueDefaultEEEEEvvEEEEvNT_6ParamsE,"aw",@nobits
	.sectionflags	@""
	.align	16
	.zero		1024


//--------------------- .nv.shared.reserved.0     --------------------------
	.section	.nv.shared.reserved.0,"aw",@nobits
	.weak		__nv_reservedSMEM_offset_0_alias
	.size		__nv_reservedSMEM_offset_0_alias, 0, 0
	.other		__nv_reservedSMEM_offset_0_alias,@"STO_CUDA_RESERVED_SHARED STV_DEFAULT"
__nv_reservedSMEM_offset_0_alias:
	.zero		0


//--------------------- .nv.global                --------------------------
	.section	.nv.global,"aw",@nobits
.nv.global:
	.type		_ZN40_INTERNAL_59d249cc_4_k_cu_4b83af03_178594cute1_E,@object
	.size		_ZN40_INTERNAL_59d249cc_4_k_cu_4b83af03_178594cute1_E,(_ZN40_INTERNAL_59d249cc_4_k_cu_4b83af03_178594cuda3std3__45__cpo6cbeginE - _ZN40_INTERNAL_59d249cc_4_k_cu_4b83af03_178594cute1_E)
_ZN40_INTERNAL_59d249cc_4_k_cu_4b83af03_178594cute1_E:
	.zero		1
	.type		_ZN40_INTERNAL_59d249cc_4_k_cu_4b83af03_178594cuda3std3__45__cpo6cbeginE,@object
	.size		_ZN40_INTERNAL_59d249cc_4_k_cu_4b83af03_178594cuda3std3__45__cpo6cbeginE,(_ZN40_INTERNAL_59d249cc_4_k_cu_4b83af03_178594cuda3std3__48in_placeE - _ZN40_INTERNAL_59d249cc_4_k_cu_4b83af03_178594cuda3std3__45__cpo6cbeginE)
_ZN40_INTERNAL_59d249cc_4_k_cu_4b83af03_178594cuda3std3__45__cpo6cbeginE:
	.zero		1
	.type		_ZN40_INTERNAL_59d249cc_4_k_cu_4b83af03_178594cuda3std3__48in_placeE,@object
	.size		_ZN40_INTERNAL_59d249cc_4_k_cu_4b83af03_178594cuda3std3__48in_placeE,(_ZN40_INTERNAL_59d249cc_4_k_cu_4b83af03_178594cuda3std6ranges3__45__cpo9iter_moveE - _ZN40_INTERNAL_59d249cc_4_k_cu_4b83af03_178594cuda3std3__48in_placeE)
_ZN40_INTERNAL_59d249cc_4_k_cu_4b83af03_178594cuda3std3__48in_placeE:
	.zero		1
	.type		_ZN40_INTERNAL_59d249cc_4_k_cu_4b83af03_178594cuda3std6ranges3__45__cpo9iter_moveE,@object
	.size		_ZN40_INTERNAL_59d249cc_4_k_cu_4b83af03_178594cuda3std6ranges3__45__cpo9iter_moveE,(_ZN40_INTERNAL_59d249cc_4_k_cu_4b83af03_178594cuda3std3__45__cpo5beginE - _ZN40_INTERNAL_59d249cc_4_k_cu_4b83af03_178594cuda3std6ranges3__45__cpo9iter_moveE)
_ZN40_INTERNAL_59d249cc_4_k_cu_4b83af03_178594cuda3std6ranges3__45__cpo9iter_moveE:
	.zero		1
	.type		_ZN40_INTERNAL_59d249cc_4_k_cu_4b83af03_178594cuda3std3__45__cpo5beginE,@object
	.size		_ZN40_INTERNAL_59d249cc_4_k_cu_4b83af03_178594cuda3std3__45__cpo5beginE,(_ZN40_INTERNAL_59d249cc_4_k_cu_4b83af03_178594cuda3std3__442_GLOBAL__N__59d249cc_4_k_cu_4b83af03_178596ignoreE - _ZN40_INTERNAL_59d249cc_4_k_cu_4b83af03_178594cuda3std3__45__cpo5beginE)
_ZN40_INTERNAL_59d249cc_4_k_cu_4b83af03_178594cuda3std3__45__cpo5beginE:
	.zero		1
	.type		_ZN40_INTERNAL_59d249cc_4_k_cu_4b83af03_178594cuda3std3__442_GLOBAL__N__59d249cc_4_k_cu_4b83af03_178596ignoreE,@object
	.size		_ZN40_INTERNAL_59d249cc_4_k_cu_4b83af03_178594cuda3std3__442_GLOBAL__N__59d249cc_4_k_cu_4b83af03_178596ignoreE,(_ZN40_INTERNAL_59d249cc_4_k_cu_4b83af03_178594cute7productE - _ZN40_INTERNAL_59d249cc_4_k_cu_4b83af03_178594cuda3std3__442_GLOBAL__N__59d249cc_4_k_cu_4b83af03_178596ignoreE)
_ZN40_INTERNAL_59d249cc_4_k_cu_4b83af03_178594cuda3std3__442_GLOBAL__N__59d249cc_4_k_cu_4b83af03_178596ignoreE:
	.zero		1
	.type		_ZN40_INTERNAL_59d249cc_4_k_cu_4b83af03_178594cute7productE,@object
	.size		_ZN40_INTERNAL_59d249cc_4_k_cu_4b83af03_178594cute7productE,(_ZN40_INTERNAL_59d249cc_4_k_cu_4b83af03_178594cuda3std3__45__cpo3endE - _ZN40_INTERNAL_59d249cc_4_k_cu_4b83af03_178594cute7productE)
_ZN40_INTERNAL_59d249cc_4_k_cu_4b83af03_178594cute7productE:
	.zero		1
	.type		_ZN40_INTERNAL_59d249cc_4_k_cu_4b83af03_178594cuda3std3__45__cpo3endE,@object
	.size		_ZN40_INTERNAL_59d249cc_4_k_cu_4b83af03_178594cuda3std3__45__cpo3endE,(_ZN40_INTERNAL_59d249cc_4_k_cu_4b83af03_178594cuda3std3__419piecewise_constructE - _ZN40_INTERNAL_59d249cc_4_k_cu_4b83af03_178594cuda3std3__45__cpo3endE)
_ZN40_INTERNAL_59d249cc_4_k_cu_4b83af03_178594cuda3std3__45__cpo3endE:
	.zero		1
	.type		_ZN40_INTERNAL_59d249cc_4_k_cu_4b83af03_178594cuda3std3__419piecewise_constructE,@object
	.size		_ZN40_INTERNAL_59d249cc_4_k_cu_4b83af03_178594cuda3std3__419piecewise_constructE,(_ZN40_INTERNAL_59d249cc_4_k_cu_4b83af03_178594cuda3std3__45__cpo4cendE - _ZN40_INTERNAL_59d249cc_4_k_cu_4b83af03_178594cuda3std3__419piecewise_constructE)
_ZN40_INTERNAL_59d249cc_4_k_cu_4b83af03_178594cuda3std3__419piecewise_constructE:
	.zero		1
	.type		_ZN40_INTERNAL_59d249cc_4_k_cu_4b83af03_178594cuda3std3__45__cpo4cendE,@object
	.size		_ZN40_INTERNAL_59d249cc_4_k_cu_4b83af03_178594cuda3std3__45__cpo4cendE,(_ZN40_INTERNAL_59d249cc_4_k_cu_4b83af03_178594cuda3std6ranges3__45__cpo4swapE - _ZN40_INTERNAL_59d249cc_4_k_cu_4b83af03_178594cuda3std3__45__cpo4cendE)
_ZN40_INTERNAL_59d249cc_4_k_cu_4b83af03_178594cuda3std3__45__cpo4cendE:
	.zero		1
	.type		_ZN40_INTERNAL_59d249cc_4_k_cu_4b83af03_178594cuda3std6ranges3__45__cpo4swapE,@object
	.size		_ZN40_INTERNAL_59d249cc_4_k_cu_4b83af03_178594cuda3std6ranges3__45__cpo4swapE,(.L_8 - _ZN40_INTERNAL_59d249cc_4_k_cu_4b83af03_178594cuda3std6ranges3__45__cpo4swapE)
_ZN40_INTERNAL_59d249cc_4_k_cu_4b83af03_178594cuda3std6ranges3__45__cpo4swapE:
	.zero		1
.L_8:


//--------------------- .nv.constant0._ZN7cutlass13device_kernelINS_4gemm6kernel13GemmUniversalIN4cute5tupleIJiiiiEEENS1_10collective13CollectiveMmaINS1_34MainloopSm90TmaGmmaWarpSpecializedILi14ENS5_IJNS4_1CILi2EEENSA_ILi1EEESC_EEENS1_35KernelTmaWarpSpecializedCooperativeEEENS5_IJNSA_ILi128EEESG_NSA_ILi32EEEEEENS_10bfloat16_tENS5_IJlSC_lEEESJ_SK_NS4_8TiledMMAINS4_8MMA_AtomIJNS4_4SM904GMMA28MMA_64x128x16_F32BF16BF16_SSILNSO_5MajorE0ELSQ_0ELNSO_7ScaleInE1ELSR_1EEEEEENS4_6LayoutISD_NS5_IJSC_NSA_ILi0EEESV_EEEEENS5_IJNS4_10UnderscoreESY_SY_EEEEENS4_13SM90_TMA_LOADENS4_14ComposedLayoutINS4_7SwizzleILi2ELi4ELi3EEENS4_18smem_ptr_flag_bitsILi16EEENSU_INS5_IJNSA_ILi8EEESH_EEENS5_IJSH_SC_EEEEEEEvNS4_8identityENS4_23SM90_TMA_LOAD_MULTICASTES1B_vS1C_EENS_8epilogue10collective6detail29Sm90TmaWarpSpecializedAdapterINS1G_15DefaultEpilogueISJ_SK_SK_NS1F_6thread17LinearCombinationISJ_Li1EffLNS1K_9ScaleType4KindE0ELNS_15FloatRoundStyleE2ESJ_EENS1_15EpilogueDefaultEEEEEvvEEEEvNT_6ParamsE --------------------------
	.section	.nv.constant0._ZN7cutlass13device_kernelINS_4gemm6kernel13GemmUniversalIN4cute5tupleIJiiiiEEENS1_10collective13CollectiveMmaINS1_34MainloopSm90TmaGmmaWarpSpecializedILi14ENS5_IJNS4_1CILi2EEENSA_ILi1EEESC_EEENS1_35KernelTmaWarpSpecializedCooperativeEEENS5_IJNSA_ILi128EEESG_NSA_ILi32EEEEEENS_10bfloat16_tENS5_IJlSC_lEEESJ_SK_NS4_8TiledMMAINS4_8MMA_AtomIJNS4_4SM904GMMA28MMA_64x128x16_F32BF16BF16_SSILNSO_5MajorE0ELSQ_0ELNSO_7ScaleInE1ELSR_1EEEEEENS4_6LayoutISD_NS5_IJSC_NSA_ILi0EEESV_EEEEENS5_IJNS4_10UnderscoreESY_SY_EEEEENS4_13SM90_TMA_LOADENS4_14ComposedLayoutINS4_7SwizzleILi2ELi4ELi3EEENS4_18smem_ptr_flag_bitsILi16EEENSU_INS5_IJNSA_ILi8EEESH_EEENS5_IJSH_SC_EEEEEEEvNS4_8identityENS4_23SM90_TMA_LOAD_MULTICASTES1B_vS1C_EENS_8epilogue10collective6detail29Sm90TmaWarpSpecializedAdapterINS1G_15DefaultEpilogueISJ_SK_SK_NS1F_6thread17LinearCombinationISJ_Li1EffLNS1K_9ScaleType4KindE0ELNS_15FloatRoundStyleE2ESJ_EENS1_15EpilogueDefaultEEEEEvvEEEEvNT_6ParamsE,"a",@progbits
	.sectionflags	@""
	.align	4
.nv.constant0._ZN7cutlass13device_kernelINS_4gemm6kernel13GemmUniversalIN4cute5tupleIJiiiiEEENS1_10collective13CollectiveMmaINS1_34MainloopSm90TmaGmmaWarpSpecializedILi14ENS5_IJNS4_1CILi2EEENSA_ILi1EEESC_EEENS1_35KernelTmaWarpSpecializedCooperativeEEENS5_IJNSA_ILi128EEESG_NSA_ILi32EEEEEENS_10bfloat16_tENS5_IJlSC_lEEESJ_SK_NS4_8TiledMMAINS4_8MMA_AtomIJNS4_4SM904GMMA28MMA_64x128x16_F32BF16BF16_SSILNSO_5MajorE0ELSQ_0ELNSO_7ScaleInE1ELSR_1EEEEEENS4_6LayoutISD_NS5_IJSC_NSA_ILi0EEESV_EEEEENS5_IJNS4_10UnderscoreESY_SY_EEEEENS4_13SM90_TMA_LOADENS4_14ComposedLayoutINS4_7SwizzleILi2ELi4ELi3EEENS4_18smem_ptr_flag_bitsILi16EEENSU_INS5_IJNSA_ILi8EEESH_EEENS5_IJSH_SC_EEEEEEEvNS4_8identityENS4_23SM90_TMA_LOAD_MULTICASTES1B_vS1C_EENS_8epilogue10collective6detail29Sm90TmaWarpSpecializedAdapterINS1G_15DefaultEpilogueISJ_SK_SK_NS1F_6thread17LinearCombinationISJ_Li1EffLNS1K_9ScaleType4KindE0ELNS_15FloatRoundStyleE2ESJ_EENS1_15EpilogueDefaultEEEEEvvEEEEvNT_6ParamsE:
	.zero		1664


//--------------------- SYMBOLS --------------------------

	.type		.nv.reservedSmem.offset0,@object
	.size		.nv.reservedSmem.offset0,0x4
	.type		__assertfail,@function
